//
// Generated by NVIDIA NVVM Compiler
//
// Compiler Build ID: CL-36424714
// Cuda compilation tools, release 13.0, V13.0.88
// Based on NVVM 20.0.0
//

.version 9.0
.target sm_100
.address_size 64

	// .globl	compute_syntony_fp64
.extern .shared .align 16 .b8 sdata[];

.visible .entry compute_syntony_fp64(
	.param .u64 .ptr .align 1 compute_syntony_fp64_param_0,
	.param .u64 .ptr .align 1 compute_syntony_fp64_param_1,
	.param .u64 .ptr .align 1 compute_syntony_fp64_param_2,
	.param .u32 compute_syntony_fp64_param_3
)
{
	.reg .pred 	%p<16>;
	.reg .b32 	%r<245>;
	.reg .b32 	%f<3>;
	.reg .b64 	%rd<37>;

	ld.param.u64 	%rd1, [compute_syntony_fp64_param_0];
	ld.param.u64 	%rd2, [compute_syntony_fp64_param_1];
	ld.param.u64 	%rd3, [compute_syntony_fp64_param_2];
	ld.param.u32 	%r50, [compute_syntony_fp64_param_3];
	mov.u32 	%r51, %ctaid.x;
	mov.u32 	%r52, %ntid.x;
	mov.u32 	%r53, %tid.x;
	mad.lo.s32 	%r1, %r51, %r52, %r53;
	setp.ge.s32 	%p3, %r1, %r50;
	@%p3 bra 	$L__BB0_10;
	cvta.to.global.u64 	%rd4, %rd2;
	cvta.to.global.u64 	%rd5, %rd3;
	mul.wide.s32 	%rd6, %r1, 8;
	add.s64 	%rd7, %rd4, %rd6;
	ld.global.u64 	%rd8, [%rd7];
	add.s64 	%rd9, %rd5, %rd6;
	ld.global.u64 	%rd10, [%rd9];
	sub.s64 	%rd11, %rd8, %rd10;
	abs.s64 	%rd12, %rd11;
	abs.s64 	%rd13, %rd8;
	abs.s64 	%rd14, %rd10;
	add.s64 	%rd15, %rd14, %rd13;
	add.s64 	%rd16, %rd15, 4194304;
	cvt.u32.u64 	%r94, %rd12;
	{ .reg .b32 tmp; mov.b64 {tmp, %r95}, %rd12; }
	cvt.u32.u64 	%r96, %rd16;
	{ .reg .b32 tmp; mov.b64 {tmp, %r97}, %rd16; }
	setp.lt.u64 	%p4, %rd15, 4290772992;
	selp.b32 	%r98, %r96, %r97, %p4;
	selp.b32 	%r99, 0, %r96, %p4;
	selp.b32 	%r100, 96, 64, %p4;
	clz.b32 	%r101, %r98;
	add.s32 	%r2, %r101, %r100;
	shf.l.wrap.b32 	%r89, %r99, %r98, %r101;
	and.b32  	%r102, %r101, 31;
	shl.b32 	%r86, %r99, %r102;
	shl.b32 	%r231, %r94, %r102;
	shf.l.wrap.b32 	%r230, %r94, %r95, %r101;
	mov.b32 	%r226, 0;
	shf.l.wrap.b32 	%r229, %r95, %r226, %r101;
	neg.s32 	%r103, %r89;
	cvt.u64.u32 	%rd17, %r103;
	shl.b64 	%rd18, %rd17, 32;
	cvt.u64.u32 	%rd19, %r86;
	mov.b32 	%r104, 17185;
	mov.b32 	%r105, 63;
	prmt.b32 	%r106, %r89, %r105, %r104;
	mov.b32 	%f1, %r106;
	rcp.approx.f32 	%f2, %f1;
	mov.b32 	%r107, %f2;
	shl.b32 	%r108, %r107, 9;
	add.s32 	%r55, %r108, -512;
	mul.hi.u32 	%r109, %r55, %r86;
	cvt.u64.u32 	%rd20, %r109;
	mul.wide.u32 	%rd21, %r89, %r55;
	add.s64 	%rd22, %rd21, %rd19;
	add.s64 	%rd23, %rd22, %rd20;
	sub.s64 	%rd24, %rd18, %rd23;
	cvt.u32.u64 	%r71, %rd24;
	{ .reg .b32 tmp; mov.b64 {tmp, %r74}, %rd24; }
	setp.gt.s64 	%p5, %rd24, -1;
	selp.b32 	%r80, %r55, 0, %p5;
	shr.u64 	%rd25, %rd24, 63;
	cvt.u32.u64 	%r110, %rd25;
	xor.b32  	%r83, %r110, 1;
	mov.b32 	%r57, -2147483648;
	// begin inline asm
	mad.hi.cc.u32 %r54,%r55,%r71,%r57;
	// end inline asm
	// begin inline asm
	addc.u32 %r58,%r226,%r226;
	// end inline asm
	// begin inline asm
	mad.lo.cc.u32 %r61,%r55,%r74,%r54;
	// end inline asm
	// begin inline asm
	madc.hi.u32 %r65,%r55,%r74,%r58;
	// end inline asm
	// begin inline asm
	add.cc.u32 %r69,%r61,%r71;
	// end inline asm
	// begin inline asm
	addc.cc.u32 %r72,%r65,%r74;
	// end inline asm
	// begin inline asm
	addc.u32 %r75,%r226,%r226;
	// end inline asm
	// begin inline asm
	add.cc.u32 %r78,%r72,%r80;
	// end inline asm
	// begin inline asm
	addc.u32 %r81,%r75,%r83;
	// end inline asm
	setp.eq.s32 	%p6, %r81, 2;
	selp.b32 	%r111, -1, %r78, %p6;
	mul.hi.u32 	%r112, %r111, %r86;
	cvt.u64.u32 	%rd26, %r112;
	mul.wide.u32 	%rd27, %r111, %r89;
	add.s64 	%rd28, %rd27, %rd26;
	cvt.u32.u64 	%r85, %rd28;
	{ .reg .b32 tmp; mov.b64 {tmp, %r88}, %rd28; }
	// begin inline asm
	add.cc.u32 %r84,%r85,%r86;
	// end inline asm
	// begin inline asm
	addc.cc.u32 %r87,%r88,%r89;
	// end inline asm
	// begin inline asm
	addc.u32 %r90,%r226,%r226;
	// end inline asm
	setp.eq.s32 	%p7, %r90, 0;
	min.u32 	%r113, %r111, -2;
	add.s32 	%r114, %r113, 1;
	selp.b32 	%r8, %r114, %r111, %p7;
	mov.u32 	%r236, %r226;
	mov.u32 	%r228, %r226;
$L__BB0_2:
	.pragma "nounroll";
	mov.u32 	%r10, %r236;
	// begin inline asm
	sub.cc.u32 %r115,%r230,%r86;
	// end inline asm
	// begin inline asm
	subc.cc.u32 %r118,%r229,%r89;
	// end inline asm
	mov.b32 	%r123, -2;
	// begin inline asm
	subc.u32 %r121,%r228,%r123;
	// end inline asm
	// begin inline asm
	mad.hi.u32 %r124,%r228,%r8,%r121;
	// end inline asm
	setp.lt.u32 	%p9, %r124, %r228;
	selp.b32 	%r236, -1, %r124, %p9;
	mov.b32 	%r155, 0;
	// begin inline asm
	mad.lo.cc.u32 %r128,%r236,%r86,%r155;
	// end inline asm
	// begin inline asm
	madc.hi.u32 %r132,%r236,%r86,%r155;
	// end inline asm
	// begin inline asm
	mad.lo.cc.u32 %r136,%r236,%r89,%r132;
	// end inline asm
	// begin inline asm
	madc.hi.u32 %r140,%r236,%r89,%r155;
	// end inline asm
	// begin inline asm
	sub.cc.u32 %r237,%r230,%r128;
	// end inline asm
	// begin inline asm
	subc.cc.u32 %r238,%r229,%r136;
	// end inline asm
	// begin inline asm
	subc.cc.u32 %r239,%r228,%r140;
	// end inline asm
	// begin inline asm
	addc.u32 %r153,%r155,%r155;
	// end inline asm
	setp.ne.s32 	%p10, %r153, 0;
	mov.pred 	%p15, 0;
	@%p10 bra 	$L__BB0_4;
	// begin inline asm
	add.cc.u32 %r237,%r237,%r86;
	// end inline asm
	// begin inline asm
	addc.cc.u32 %r238,%r238,%r89;
	// end inline asm
	mov.b32 	%r167, 0;
	// begin inline asm
	addc.cc.u32 %r239,%r239,%r167;
	// end inline asm
	// begin inline asm
	addc.u32 %r165,%r167,%r167;
	// end inline asm
	add.s32 	%r236, %r236, -1;
	setp.eq.s32 	%p15, %r165, 0;
$L__BB0_4:
	not.pred 	%p11, %p15;
	@%p11 bra 	$L__BB0_6;
	// begin inline asm
	add.cc.u32 %r237,%r237,%r86;
	// end inline asm
	// begin inline asm
	addc.cc.u32 %r238,%r238,%r89;
	// end inline asm
	mov.b32 	%r176, 0;
	// begin inline asm
	addc.u32 %r239,%r239,%r176;
	// end inline asm
	add.s32 	%r236, %r236, -1;
$L__BB0_6:
	mov.b32 	%r210, 0;
	// begin inline asm
	mad.lo.cc.u32 %r177,%r236,%r210,%r210;
	// end inline asm
	// begin inline asm
	madc.hi.u32 %r181,%r236,%r210,%r210;
	// end inline asm
	// begin inline asm
	mad.lo.cc.u32 %r185,%r236,%r210,%r181;
	// end inline asm
	// begin inline asm
	madc.hi.u32 %r189,%r236,%r210,%r210;
	// end inline asm
	// begin inline asm
	sub.cc.u32 %r240,%r210,%r177;
	// end inline asm
	// begin inline asm
	subc.cc.u32 %r230,%r231,%r185;
	// end inline asm
	// begin inline asm
	subc.cc.u32 %r229,%r237,%r189;
	// end inline asm
	// begin inline asm
	subc.cc.u32 %r228,%r238,%r210;
	// end inline asm
	// begin inline asm
	subc.cc.u32 %r205,%r239,%r210;
	// end inline asm
	// begin inline asm
	subc.u32 %r208,%r210,%r210;
	// end inline asm
	setp.ne.s32 	%p12, %r208, -1;
	@%p12 bra 	$L__BB0_8;
	add.s32 	%r236, %r236, -1;
	mov.b32 	%r216, 0;
	// begin inline asm
	add.cc.u32 %r240,%r240,%r216;
	// end inline asm
	// begin inline asm
	addc.cc.u32 %r230,%r230,%r216;
	// end inline asm
	// begin inline asm
	addc.cc.u32 %r229,%r229,%r86;
	// end inline asm
	// begin inline asm
	addc.u32 %r228,%r228,%r89;
	// end inline asm
$L__BB0_8:
	add.s32 	%r226, %r226, 32;
	setp.le.u32 	%p13, %r226, %r2;
	mov.u32 	%r231, %r240;
	@%p13 bra 	$L__BB0_2;
	setp.eq.s32 	%p14, %r2, 128;
	selp.b32 	%r223, -1, %r10, %p14;
	selp.b32 	%r224, -1, %r236, %p14;
	neg.s32 	%r225, %r223;
	cvt.u64.u32 	%rd29, %r225;
	shl.b64 	%rd30, %rd29, 32;
	cvt.u64.u32 	%rd31, %r224;
	sub.s64 	%rd32, %rd30, %rd31;
	add.s64 	%rd33, %rd32, 4294967296;
	cvta.to.global.u64 	%rd34, %rd1;
	add.s64 	%rd36, %rd34, %rd6;
	st.global.u64 	[%rd36], %rd33;
$L__BB0_10:
	ret;

}
	// .globl	mean_syntony_fp64
.visible .entry mean_syntony_fp64(
	.param .u64 .ptr .align 1 mean_syntony_fp64_param_0,
	.param .u64 .ptr .align 1 mean_syntony_fp64_param_1,
	.param .u32 mean_syntony_fp64_param_2
)
{
	.reg .pred 	%p<27>;
	.reg .b32 	%r<322>;
	.reg .b32 	%f<3>;
	.reg .b64 	%rd<45>;

	ld.param.u64 	%rd9, [mean_syntony_fp64_param_1];
	ld.param.u32 	%r67, [mean_syntony_fp64_param_2];
	mov.u32 	%r1, %tid.x;
	mov.u32 	%r2, %ctaid.x;
	mov.u32 	%r297, %ntid.x;
	mad.lo.s32 	%r4, %r2, %r297, %r1;
	setp.ge.s32 	%p3, %r4, %r67;
	mov.b64 	%rd43, 0;
	@%p3 bra 	$L__BB1_2;
	cvta.to.global.u64 	%rd11, %rd9;
	mul.wide.s32 	%rd12, %r4, 8;
	add.s64 	%rd13, %rd11, %rd12;
	ld.global.u64 	%rd43, [%rd13];
$L__BB1_2:
	shl.b32 	%r68, %r1, 3;
	mov.u32 	%r69, sdata;
	add.s32 	%r5, %r69, %r68;
	st.shared.u64 	[%r5], %rd43;
	bar.sync 	0;
	setp.lt.u32 	%p4, %r297, 2;
	@%p4 bra 	$L__BB1_6;
$L__BB1_3:
	shr.u32 	%r7, %r297, 1;
	setp.ge.u32 	%p5, %r1, %r7;
	@%p5 bra 	$L__BB1_5;
	ld.shared.u64 	%rd14, [%r5];
	shl.b32 	%r70, %r7, 3;
	add.s32 	%r71, %r5, %r70;
	ld.shared.u64 	%rd15, [%r71];
	add.s64 	%rd16, %rd15, %rd14;
	st.shared.u64 	[%r5], %rd16;
$L__BB1_5:
	bar.sync 	0;
	setp.gt.u32 	%p6, %r297, 3;
	mov.u32 	%r297, %r7;
	@%p6 bra 	$L__BB1_3;
$L__BB1_6:
	setp.ne.s32 	%p7, %r1, 0;
	@%p7 bra 	$L__BB1_20;
	setp.eq.s32 	%p8, %r67, 0;
	mov.b64 	%rd44, 0;
	@%p8 bra 	$L__BB1_19;
	cvt.u64.u32 	%rd18, %r67;
	shl.b64 	%rd3, %rd18, 32;
	ld.shared.u64 	%rd19, [sdata];
	mov.b64 	{%r136, %r137}, %rd19;
	shr.s64 	%rd20, %rd19, 63;
	mov.b64 	{%r138, %r139}, %rd20;
	mov.b64 	%rd5, {%r137, %r138};
	cvt.u32.u64 	%r77, %rd19;
	{ .reg .b32 tmp; mov.b64 {tmp, %r80}, %rd19; }
	shr.s64 	%rd21, %rd3, 63;
	cvt.u32.u64 	%r95, %rd21;
	mov.b32 	%r298, 0;
	// begin inline asm
	sub.cc.u32 %r72,%r298,%r298;
	// end inline asm
	// begin inline asm
	subc.cc.u32 %r75,%r298,%r77;
	// end inline asm
	// begin inline asm
	subc.cc.u32 %r78,%r298,%r80;
	// end inline asm
	cvt.u32.u64 	%r83, %rd20;
	// begin inline asm
	subc.u32 %r81,%r298,%r83;
	// end inline asm
	setp.gt.s64 	%p9, %rd19, -1;
	selp.b32 	%r140, 0, %r72, %p9;
	setp.lt.s64 	%p10, %rd19, 0;
	selp.b32 	%r141, %r75, %r77, %p10;
	selp.b32 	%r142, %r78, %r80, %p10;
	and.b32  	%r143, %r83, %r81;
	// begin inline asm
	sub.cc.u32 %r84,%r298,%r298;
	// end inline asm
	// begin inline asm
	subc.cc.u32 %r87,%r298,%r67;
	// end inline asm
	// begin inline asm
	subc.cc.u32 %r90,%r298,%r95;
	// end inline asm
	// begin inline asm
	subc.u32 %r93,%r298,%r95;
	// end inline asm
	setp.gt.s64 	%p11, %rd3, -1;
	selp.b32 	%r144, 0, %r84, %p11;
	setp.lt.s64 	%p12, %rd3, 0;
	selp.b32 	%r145, %r87, %r67, %p12;
	and.b32  	%r146, %r95, %r90;
	and.b32  	%r147, %r95, %r93;
	or.b32  	%r148, %r147, %r146;
	setp.eq.s32 	%p13, %r148, 0;
	selp.b32 	%r149, %r145, %r147, %p13;
	selp.b32 	%r150, %r144, %r146, %p13;
	selp.b32 	%r151, 0, %r145, %p13;
	selp.b32 	%r152, 0, %r144, %p13;
	selp.b32 	%r153, 64, 0, %p13;
	setp.eq.s32 	%p14, %r149, 0;
	selp.b32 	%r154, %r150, %r149, %p14;
	selp.b32 	%r155, %r151, %r150, %p14;
	selp.b32 	%r156, %r152, %r151, %p14;
	selp.b32 	%r157, 0, %r152, %p14;
	selp.b32 	%r158, 32, 0, %p14;
	or.b32  	%r159, %r158, %r153;
	clz.b32 	%r160, %r154;
	add.s32 	%r8, %r159, %r160;
	shf.l.wrap.b32 	%r131, %r155, %r154, %r160;
	shf.l.wrap.b32 	%r128, %r156, %r155, %r160;
	shf.l.wrap.b32 	%r11, %r157, %r156, %r160;
	and.b32  	%r161, %r160, 31;
	shl.b32 	%r12, %r157, %r161;
	shl.b32 	%r304, %r140, %r161;
	shf.l.wrap.b32 	%r303, %r140, %r141, %r160;
	shf.l.wrap.b32 	%r302, %r141, %r142, %r160;
	shf.l.wrap.b32 	%r301, %r142, %r143, %r160;
	shf.l.wrap.b32 	%r300, %r143, %r298, %r160;
	neg.s32 	%r162, %r131;
	cvt.u64.u32 	%rd22, %r162;
	shl.b64 	%rd23, %rd22, 32;
	cvt.u64.u32 	%rd24, %r128;
	mov.b32 	%r163, 17185;
	mov.b32 	%r164, 63;
	prmt.b32 	%r165, %r131, %r164, %r163;
	mov.b32 	%f1, %r165;
	rcp.approx.f32 	%f2, %f1;
	mov.b32 	%r166, %f2;
	shl.b32 	%r167, %r166, 9;
	add.s32 	%r97, %r167, -512;
	mul.hi.u32 	%r168, %r97, %r128;
	cvt.u64.u32 	%rd25, %r168;
	mul.wide.u32 	%rd26, %r131, %r97;
	add.s64 	%rd27, %rd25, %rd24;
	add.s64 	%rd28, %rd27, %rd26;
	sub.s64 	%rd29, %rd23, %rd28;
	cvt.u32.u64 	%r113, %rd29;
	{ .reg .b32 tmp; mov.b64 {tmp, %r116}, %rd29; }
	setp.gt.s64 	%p15, %rd29, -1;
	selp.b32 	%r122, %r97, 0, %p15;
	shr.u64 	%rd30, %rd29, 63;
	cvt.u32.u64 	%r169, %rd30;
	xor.b32  	%r125, %r169, 1;
	mov.b32 	%r99, -2147483648;
	// begin inline asm
	mad.hi.cc.u32 %r96,%r97,%r113,%r99;
	// end inline asm
	// begin inline asm
	addc.u32 %r100,%r298,%r298;
	// end inline asm
	// begin inline asm
	mad.lo.cc.u32 %r103,%r97,%r116,%r96;
	// end inline asm
	// begin inline asm
	madc.hi.u32 %r107,%r97,%r116,%r100;
	// end inline asm
	// begin inline asm
	add.cc.u32 %r111,%r103,%r113;
	// end inline asm
	// begin inline asm
	addc.cc.u32 %r114,%r107,%r116;
	// end inline asm
	// begin inline asm
	addc.u32 %r117,%r298,%r298;
	// end inline asm
	// begin inline asm
	add.cc.u32 %r120,%r114,%r122;
	// end inline asm
	// begin inline asm
	addc.u32 %r123,%r117,%r125;
	// end inline asm
	setp.eq.s32 	%p16, %r123, 2;
	selp.b32 	%r170, -1, %r120, %p16;
	mul.hi.u32 	%r171, %r170, %r128;
	cvt.u64.u32 	%rd31, %r171;
	mul.wide.u32 	%rd32, %r170, %r131;
	add.s64 	%rd33, %rd32, %rd31;
	cvt.u32.u64 	%r127, %rd33;
	{ .reg .b32 tmp; mov.b64 {tmp, %r130}, %rd33; }
	// begin inline asm
	add.cc.u32 %r126,%r127,%r128;
	// end inline asm
	// begin inline asm
	addc.cc.u32 %r129,%r130,%r131;
	// end inline asm
	// begin inline asm
	addc.u32 %r132,%r298,%r298;
	// end inline asm
	setp.eq.s32 	%p17, %r132, 0;
	min.u32 	%r172, %r170, -2;
	add.s32 	%r173, %r172, 1;
	selp.b32 	%r18, %r173, %r170, %p17;
	mov.u32 	%r311, %r298;
	mov.u32 	%r321, %r298;
	mov.u32 	%r306, %r298;
$L__BB1_9:
	.pragma "nounroll";
	mov.u32 	%r20, %r306;
	mov.u32 	%r306, %r321;
	mov.u32 	%r321, %r311;
	// begin inline asm
	sub.cc.u32 %r174,%r302,%r128;
	// end inline asm
	// begin inline asm
	subc.cc.u32 %r177,%r301,%r131;
	// end inline asm
	mov.b32 	%r182, -2;
	// begin inline asm
	subc.u32 %r180,%r300,%r182;
	// end inline asm
	// begin inline asm
	mad.hi.u32 %r183,%r300,%r18,%r180;
	// end inline asm
	setp.lt.u32 	%p19, %r183, %r300;
	selp.b32 	%r311, -1, %r183, %p19;
	mov.b32 	%r214, 0;
	// begin inline asm
	mad.lo.cc.u32 %r187,%r311,%r128,%r214;
	// end inline asm
	// begin inline asm
	madc.hi.u32 %r191,%r311,%r128,%r214;
	// end inline asm
	// begin inline asm
	mad.lo.cc.u32 %r195,%r311,%r131,%r191;
	// end inline asm
	// begin inline asm
	madc.hi.u32 %r199,%r311,%r131,%r214;
	// end inline asm
	// begin inline asm
	sub.cc.u32 %r312,%r302,%r187;
	// end inline asm
	// begin inline asm
	subc.cc.u32 %r313,%r301,%r195;
	// end inline asm
	// begin inline asm
	subc.cc.u32 %r314,%r300,%r199;
	// end inline asm
	// begin inline asm
	addc.u32 %r212,%r214,%r214;
	// end inline asm
	setp.ne.s32 	%p20, %r212, 0;
	mov.pred 	%p26, 0;
	@%p20 bra 	$L__BB1_11;
	// begin inline asm
	add.cc.u32 %r312,%r312,%r128;
	// end inline asm
	// begin inline asm
	addc.cc.u32 %r313,%r313,%r131;
	// end inline asm
	mov.b32 	%r226, 0;
	// begin inline asm
	addc.cc.u32 %r314,%r314,%r226;
	// end inline asm
	// begin inline asm
	addc.u32 %r224,%r226,%r226;
	// end inline asm
	add.s32 	%r311, %r311, -1;
	setp.eq.s32 	%p26, %r224, 0;
$L__BB1_11:
	not.pred 	%p21, %p26;
	@%p21 bra 	$L__BB1_13;
	// begin inline asm
	add.cc.u32 %r312,%r312,%r128;
	// end inline asm
	// begin inline asm
	addc.cc.u32 %r313,%r313,%r131;
	// end inline asm
	mov.b32 	%r235, 0;
	// begin inline asm
	addc.u32 %r314,%r314,%r235;
	// end inline asm
	add.s32 	%r311, %r311, -1;
$L__BB1_13:
	mov.b32 	%r269, 0;
	// begin inline asm
	mad.lo.cc.u32 %r236,%r311,%r12,%r269;
	// end inline asm
	// begin inline asm
	madc.hi.u32 %r240,%r311,%r12,%r269;
	// end inline asm
	// begin inline asm
	mad.lo.cc.u32 %r244,%r311,%r11,%r240;
	// end inline asm
	// begin inline asm
	madc.hi.u32 %r248,%r311,%r11,%r269;
	// end inline asm
	// begin inline asm
	sub.cc.u32 %r315,%r304,%r236;
	// end inline asm
	// begin inline asm
	subc.cc.u32 %r302,%r303,%r244;
	// end inline asm
	// begin inline asm
	subc.cc.u32 %r301,%r312,%r248;
	// end inline asm
	// begin inline asm
	subc.cc.u32 %r300,%r313,%r269;
	// end inline asm
	// begin inline asm
	subc.cc.u32 %r264,%r314,%r269;
	// end inline asm
	// begin inline asm
	subc.u32 %r267,%r269,%r269;
	// end inline asm
	setp.ne.s32 	%p22, %r267, -1;
	@%p22 bra 	$L__BB1_15;
	add.s32 	%r311, %r311, -1;
	// begin inline asm
	add.cc.u32 %r315,%r315,%r12;
	// end inline asm
	// begin inline asm
	addc.cc.u32 %r302,%r302,%r11;
	// end inline asm
	// begin inline asm
	addc.cc.u32 %r301,%r301,%r128;
	// end inline asm
	// begin inline asm
	addc.u32 %r300,%r300,%r131;
	// end inline asm
$L__BB1_15:
	add.s32 	%r298, %r298, 32;
	setp.le.u32 	%p23, %r298, %r8;
	mov.b32 	%r304, 0;
	mov.u32 	%r303, %r315;
	@%p23 bra 	$L__BB1_9;
	xor.b64  	%rd35, %rd5, %rd21;
	setp.gt.s64 	%p24, %rd35, -1;
	@%p24 bra 	$L__BB1_18;
	mov.b32 	%r293, 0;
	// begin inline asm
	sub.cc.u32 %r311,%r293,%r311;
	// end inline asm
	// begin inline asm
	subc.cc.u32 %r321,%r293,%r321;
	// end inline asm
	// begin inline asm
	subc.cc.u32 %r289,%r293,%r306;
	// end inline asm
	// begin inline asm
	subc.u32 %r292,%r293,%r20;
	// end inline asm
$L__BB1_18:
	setp.eq.s32 	%p25, %r8, 128;
	selp.b32 	%r295, -1, %r321, %p25;
	selp.b32 	%r296, -1, %r311, %p25;
	cvt.u64.u32 	%rd36, %r295;
	shl.b64 	%rd37, %rd36, 32;
	cvt.u64.u32 	%rd38, %r296;
	or.b64  	%rd44, %rd37, %rd38;
$L__BB1_19:
	ld.param.u64 	%rd42, [mean_syntony_fp64_param_0];
	cvta.to.global.u64 	%rd39, %rd42;
	mul.wide.u32 	%rd40, %r2, 8;
	add.s64 	%rd41, %rd39, %rd40;
	st.global.u64 	[%rd41], %rd44;
$L__BB1_20:
	ret;

}
	// .globl	differentiation_fp64
.visible .entry differentiation_fp64(
	.param .u64 .ptr .align 1 differentiation_fp64_param_0,
	.param .u64 .ptr .align 1 differentiation_fp64_param_1,
	.param .u64 .ptr .align 1 differentiation_fp64_param_2,
	.param .u64 differentiation_fp64_param_3,
	.param .u64 differentiation_fp64_param_4,
	.param .u64 differentiation_fp64_param_5,
	.param .u32 differentiation_fp64_param_6
)
{
	.reg .pred 	%p<2>;
	.reg .b32 	%r<30>;
	.reg .b64 	%rd<38>;

	ld.param.u64 	%rd1, [differentiation_fp64_param_0];
	ld.param.u64 	%rd2, [differentiation_fp64_param_1];
	ld.param.u64 	%rd3, [differentiation_fp64_param_2];
	ld.param.u64 	%rd4, [differentiation_fp64_param_3];
	ld.param.u64 	%rd5, [differentiation_fp64_param_4];
	ld.param.u64 	%rd6, [differentiation_fp64_param_5];
	ld.param.u32 	%r2, [differentiation_fp64_param_6];
	mov.u32 	%r3, %ctaid.x;
	mov.u32 	%r4, %ntid.x;
	mov.u32 	%r5, %tid.x;
	mad.lo.s32 	%r1, %r3, %r4, %r5;
	setp.ge.s32 	%p1, %r1, %r2;
	@%p1 bra 	$L__BB2_2;
	cvta.to.global.u64 	%rd7, %rd2;
	cvta.to.global.u64 	%rd8, %rd3;
	cvta.to.global.u64 	%rd9, %rd1;
	sub.s64 	%rd10, 4294967296, %rd4;
	mul.hi.s64 	%rd11, %rd5, %rd10;
	mul.lo.s64 	%rd12, %rd5, %rd10;
	mov.b64 	{%r6, %r7}, %rd11;
	mov.b64 	{%r8, %r9}, %rd12;
	mov.b64 	%rd13, {%r9, %r6};
	mov.b64 	%rd14, 2654435769;
	mul.hi.s64 	%rd15, %rd6, %rd14;
	mul.lo.s64 	%rd16, %rd6, 2654435769;
	mov.b64 	{%r10, %r11}, %rd15;
	mov.b64 	{%r12, %r13}, %rd16;
	mov.b64 	%rd17, {%r13, %r10};
	mul.hi.s64 	%rd18, %rd17, %rd10;
	mul.lo.s64 	%rd19, %rd17, %rd10;
	mov.b64 	{%r14, %r15}, %rd18;
	mov.b64 	{%r16, %r17}, %rd19;
	mov.b64 	%rd20, {%r17, %r14};
	mul.wide.s32 	%rd21, %r1, 8;
	add.s64 	%rd22, %rd7, %rd21;
	ld.global.u64 	%rd23, [%rd22];
	mul.hi.s64 	%rd24, %rd23, %rd14;
	mul.lo.s64 	%rd25, %rd23, 2654435769;
	mov.b64 	{%r18, %r19}, %rd24;
	mov.b64 	{%r20, %r21}, %rd25;
	mov.b64 	%rd26, {%r21, %r18};
	mul.hi.s64 	%rd27, %rd13, %rd26;
	mul.lo.s64 	%rd28, %rd26, %rd13;
	mov.b64 	{%r22, %r23}, %rd27;
	mov.b64 	{%r24, %r25}, %rd28;
	mov.b64 	%rd29, {%r25, %r22};
	add.s64 	%rd30, %rd8, %rd21;
	ld.global.u64 	%rd31, [%rd30];
	mul.hi.s64 	%rd32, %rd20, %rd31;
	mul.lo.s64 	%rd33, %rd31, %rd20;
	mov.b64 	{%r26, %r27}, %rd32;
	mov.b64 	{%r28, %r29}, %rd33;
	mov.b64 	%rd34, {%r29, %r26};
	add.s64 	%rd35, %rd34, %rd23;
	add.s64 	%rd36, %rd35, %rd29;
	add.s64 	%rd37, %rd9, %rd21;
	st.global.u64 	[%rd37], %rd36;
$L__BB2_2:
	ret;

}
	// .globl	harmonization_fp64
.visible .entry harmonization_fp64(
	.param .u64 .ptr .align 1 harmonization_fp64_param_0,
	.param .u64 .ptr .align 1 harmonization_fp64_param_1,
	.param .u64 .ptr .align 1 harmonization_fp64_param_2,
	.param .u64 harmonization_fp64_param_3,
	.param .u64 harmonization_fp64_param_4,
	.param .u32 harmonization_fp64_param_5
)
{
	.reg .pred 	%p<2>;
	.reg .b32 	%r<18>;
	.reg .b64 	%rd<27>;

	ld.param.u64 	%rd1, [harmonization_fp64_param_0];
	ld.param.u64 	%rd2, [harmonization_fp64_param_1];
	ld.param.u64 	%rd3, [harmonization_fp64_param_2];
	ld.param.u64 	%rd4, [harmonization_fp64_param_3];
	ld.param.u64 	%rd5, [harmonization_fp64_param_4];
	ld.param.u32 	%r2, [harmonization_fp64_param_5];
	mov.u32 	%r3, %ctaid.x;
	mov.u32 	%r4, %ntid.x;
	mov.u32 	%r5, %tid.x;
	mad.lo.s32 	%r1, %r3, %r4, %r5;
	setp.ge.s32 	%p1, %r1, %r2;
	@%p1 bra 	$L__BB3_2;
	cvta.to.global.u64 	%rd6, %rd2;
	cvta.to.global.u64 	%rd7, %rd3;
	cvta.to.global.u64 	%rd8, %rd1;
	sub.s64 	%rd9, 4294967296, %rd5;
	mul.hi.s64 	%rd10, %rd4, %rd9;
	mul.lo.s64 	%rd11, %rd9, %rd4;
	mov.b64 	{%r6, %r7}, %rd10;
	mov.b64 	{%r8, %r9}, %rd11;
	mov.b64 	%rd12, {%r9, %r6};
	sub.s64 	%rd13, 4294967296, %rd12;
	mul.wide.s32 	%rd14, %r1, 8;
	add.s64 	%rd15, %rd6, %rd14;
	ld.global.u64 	%rd16, [%rd15];
	mul.hi.s64 	%rd17, %rd13, %rd16;
	mul.lo.s64 	%rd18, %rd16, %rd13;
	mov.b64 	{%r10, %r11}, %rd17;
	mov.b64 	{%r12, %r13}, %rd18;
	mov.b64 	%rd19, {%r13, %r10};
	add.s64 	%rd20, %rd7, %rd14;
	ld.global.u64 	%rd21, [%rd20];
	mul.hi.s64 	%rd22, %rd12, %rd21;
	mul.lo.s64 	%rd23, %rd21, %rd12;
	mov.b64 	{%r14, %r15}, %rd22;
	mov.b64 	{%r16, %r17}, %rd23;
	mov.b64 	%rd24, {%r17, %r14};
	add.s64 	%rd25, %rd24, %rd19;
	add.s64 	%rd26, %rd8, %rd14;
	st.global.u64 	[%rd26], %rd25;
$L__BB3_2:
	ret;

}
	// .globl	dhsr_cycle_fp64
.visible .entry dhsr_cycle_fp64(
	.param .u64 .ptr .align 1 dhsr_cycle_fp64_param_0,
	.param .u64 .ptr .align 1 dhsr_cycle_fp64_param_1,
	.param .u64 .ptr .align 1 dhsr_cycle_fp64_param_2,
	.param .u64 .ptr .align 1 dhsr_cycle_fp64_param_3,
	.param .u64 .ptr .align 1 dhsr_cycle_fp64_param_4,
	.param .u64 dhsr_cycle_fp64_param_5,
	.param .u64 dhsr_cycle_fp64_param_6,
	.param .u64 dhsr_cycle_fp64_param_7,
	.param .u32 dhsr_cycle_fp64_param_8
)
{
	.reg .pred 	%p<16>;
	.reg .b32 	%r<280>;
	.reg .b32 	%f<3>;
	.reg .b64 	%rd<83>;

	ld.param.u64 	%rd5, [dhsr_cycle_fp64_param_2];
	ld.param.u64 	%rd6, [dhsr_cycle_fp64_param_3];
	ld.param.u64 	%rd7, [dhsr_cycle_fp64_param_4];
	ld.param.u64 	%rd10, [dhsr_cycle_fp64_param_7];
	ld.param.u32 	%r50, [dhsr_cycle_fp64_param_8];
	mov.u32 	%r51, %ctaid.x;
	mov.u32 	%r52, %ntid.x;
	mov.u32 	%r53, %tid.x;
	mad.lo.s32 	%r1, %r51, %r52, %r53;
	setp.ge.s32 	%p3, %r1, %r50;
	@%p3 bra 	$L__BB4_10;
	cvta.to.global.u64 	%rd11, %rd5;
	cvta.to.global.u64 	%rd12, %rd6;
	mul.wide.s32 	%rd13, %r1, 8;
	add.s64 	%rd14, %rd11, %rd13;
	ld.global.u64 	%rd1, [%rd14];
	add.s64 	%rd15, %rd12, %rd13;
	ld.global.u64 	%rd2, [%rd15];
	sub.s64 	%rd16, %rd1, %rd2;
	abs.s64 	%rd17, %rd16;
	abs.s64 	%rd18, %rd1;
	abs.s64 	%rd19, %rd2;
	add.s64 	%rd20, %rd19, %rd18;
	add.s64 	%rd21, %rd20, 4194304;
	cvt.u32.u64 	%r94, %rd17;
	{ .reg .b32 tmp; mov.b64 {tmp, %r95}, %rd17; }
	cvt.u32.u64 	%r96, %rd21;
	{ .reg .b32 tmp; mov.b64 {tmp, %r97}, %rd21; }
	setp.lt.u64 	%p4, %rd20, 4290772992;
	selp.b32 	%r98, %r96, %r97, %p4;
	selp.b32 	%r99, 0, %r96, %p4;
	selp.b32 	%r100, 96, 64, %p4;
	clz.b32 	%r101, %r98;
	add.s32 	%r2, %r101, %r100;
	shf.l.wrap.b32 	%r89, %r99, %r98, %r101;
	and.b32  	%r102, %r101, 31;
	shl.b32 	%r86, %r99, %r102;
	shl.b32 	%r266, %r94, %r102;
	shf.l.wrap.b32 	%r265, %r94, %r95, %r101;
	mov.b32 	%r261, 0;
	shf.l.wrap.b32 	%r264, %r95, %r261, %r101;
	neg.s32 	%r103, %r89;
	cvt.u64.u32 	%rd22, %r103;
	shl.b64 	%rd23, %rd22, 32;
	cvt.u64.u32 	%rd24, %r86;
	mov.b32 	%r104, 17185;
	mov.b32 	%r105, 63;
	prmt.b32 	%r106, %r89, %r105, %r104;
	mov.b32 	%f1, %r106;
	rcp.approx.f32 	%f2, %f1;
	mov.b32 	%r107, %f2;
	shl.b32 	%r108, %r107, 9;
	add.s32 	%r55, %r108, -512;
	mul.hi.u32 	%r109, %r55, %r86;
	cvt.u64.u32 	%rd25, %r109;
	mul.wide.u32 	%rd26, %r89, %r55;
	add.s64 	%rd27, %rd26, %rd24;
	add.s64 	%rd28, %rd27, %rd25;
	sub.s64 	%rd29, %rd23, %rd28;
	cvt.u32.u64 	%r71, %rd29;
	{ .reg .b32 tmp; mov.b64 {tmp, %r74}, %rd29; }
	setp.gt.s64 	%p5, %rd29, -1;
	selp.b32 	%r80, %r55, 0, %p5;
	shr.u64 	%rd30, %rd29, 63;
	cvt.u32.u64 	%r110, %rd30;
	xor.b32  	%r83, %r110, 1;
	mov.b32 	%r57, -2147483648;
	// begin inline asm
	mad.hi.cc.u32 %r54,%r55,%r71,%r57;
	// end inline asm
	// begin inline asm
	addc.u32 %r58,%r261,%r261;
	// end inline asm
	// begin inline asm
	mad.lo.cc.u32 %r61,%r55,%r74,%r54;
	// end inline asm
	// begin inline asm
	madc.hi.u32 %r65,%r55,%r74,%r58;
	// end inline asm
	// begin inline asm
	add.cc.u32 %r69,%r61,%r71;
	// end inline asm
	// begin inline asm
	addc.cc.u32 %r72,%r65,%r74;
	// end inline asm
	// begin inline asm
	addc.u32 %r75,%r261,%r261;
	// end inline asm
	// begin inline asm
	add.cc.u32 %r78,%r72,%r80;
	// end inline asm
	// begin inline asm
	addc.u32 %r81,%r75,%r83;
	// end inline asm
	setp.eq.s32 	%p6, %r81, 2;
	selp.b32 	%r111, -1, %r78, %p6;
	mul.hi.u32 	%r112, %r111, %r86;
	cvt.u64.u32 	%rd31, %r112;
	mul.wide.u32 	%rd32, %r111, %r89;
	add.s64 	%rd33, %rd32, %rd31;
	cvt.u32.u64 	%r85, %rd33;
	{ .reg .b32 tmp; mov.b64 {tmp, %r88}, %rd33; }
	// begin inline asm
	add.cc.u32 %r84,%r85,%r86;
	// end inline asm
	// begin inline asm
	addc.cc.u32 %r87,%r88,%r89;
	// end inline asm
	// begin inline asm
	addc.u32 %r90,%r261,%r261;
	// end inline asm
	setp.eq.s32 	%p7, %r90, 0;
	min.u32 	%r113, %r111, -2;
	add.s32 	%r114, %r113, 1;
	selp.b32 	%r8, %r114, %r111, %p7;
	mov.u32 	%r271, %r261;
	mov.u32 	%r263, %r261;
$L__BB4_2:
	.pragma "nounroll";
	mov.u32 	%r10, %r271;
	// begin inline asm
	sub.cc.u32 %r115,%r265,%r86;
	// end inline asm
	// begin inline asm
	subc.cc.u32 %r118,%r264,%r89;
	// end inline asm
	mov.b32 	%r123, -2;
	// begin inline asm
	subc.u32 %r121,%r263,%r123;
	// end inline asm
	// begin inline asm
	mad.hi.u32 %r124,%r263,%r8,%r121;
	// end inline asm
	setp.lt.u32 	%p9, %r124, %r263;
	selp.b32 	%r271, -1, %r124, %p9;
	mov.b32 	%r155, 0;
	// begin inline asm
	mad.lo.cc.u32 %r128,%r271,%r86,%r155;
	// end inline asm
	// begin inline asm
	madc.hi.u32 %r132,%r271,%r86,%r155;
	// end inline asm
	// begin inline asm
	mad.lo.cc.u32 %r136,%r271,%r89,%r132;
	// end inline asm
	// begin inline asm
	madc.hi.u32 %r140,%r271,%r89,%r155;
	// end inline asm
	// begin inline asm
	sub.cc.u32 %r272,%r265,%r128;
	// end inline asm
	// begin inline asm
	subc.cc.u32 %r273,%r264,%r136;
	// end inline asm
	// begin inline asm
	subc.cc.u32 %r274,%r263,%r140;
	// end inline asm
	// begin inline asm
	addc.u32 %r153,%r155,%r155;
	// end inline asm
	setp.ne.s32 	%p10, %r153, 0;
	mov.pred 	%p15, 0;
	@%p10 bra 	$L__BB4_4;
	// begin inline asm
	add.cc.u32 %r272,%r272,%r86;
	// end inline asm
	// begin inline asm
	addc.cc.u32 %r273,%r273,%r89;
	// end inline asm
	mov.b32 	%r167, 0;
	// begin inline asm
	addc.cc.u32 %r274,%r274,%r167;
	// end inline asm
	// begin inline asm
	addc.u32 %r165,%r167,%r167;
	// end inline asm
	add.s32 	%r271, %r271, -1;
	setp.eq.s32 	%p15, %r165, 0;
$L__BB4_4:
	not.pred 	%p11, %p15;
	@%p11 bra 	$L__BB4_6;
	// begin inline asm
	add.cc.u32 %r272,%r272,%r86;
	// end inline asm
	// begin inline asm
	addc.cc.u32 %r273,%r273,%r89;
	// end inline asm
	mov.b32 	%r176, 0;
	// begin inline asm
	addc.u32 %r274,%r274,%r176;
	// end inline asm
	add.s32 	%r271, %r271, -1;
$L__BB4_6:
	mov.b32 	%r210, 0;
	// begin inline asm
	mad.lo.cc.u32 %r177,%r271,%r210,%r210;
	// end inline asm
	// begin inline asm
	madc.hi.u32 %r181,%r271,%r210,%r210;
	// end inline asm
	// begin inline asm
	mad.lo.cc.u32 %r185,%r271,%r210,%r181;
	// end inline asm
	// begin inline asm
	madc.hi.u32 %r189,%r271,%r210,%r210;
	// end inline asm
	// begin inline asm
	sub.cc.u32 %r275,%r210,%r177;
	// end inline asm
	// begin inline asm
	subc.cc.u32 %r265,%r266,%r185;
	// end inline asm
	// begin inline asm
	subc.cc.u32 %r264,%r272,%r189;
	// end inline asm
	// begin inline asm
	subc.cc.u32 %r263,%r273,%r210;
	// end inline asm
	// begin inline asm
	subc.cc.u32 %r205,%r274,%r210;
	// end inline asm
	// begin inline asm
	subc.u32 %r208,%r210,%r210;
	// end inline asm
	setp.ne.s32 	%p12, %r208, -1;
	@%p12 bra 	$L__BB4_8;
	add.s32 	%r271, %r271, -1;
	mov.b32 	%r216, 0;
	// begin inline asm
	add.cc.u32 %r275,%r275,%r216;
	// end inline asm
	// begin inline asm
	addc.cc.u32 %r265,%r265,%r216;
	// end inline asm
	// begin inline asm
	addc.cc.u32 %r264,%r264,%r86;
	// end inline asm
	// begin inline asm
	addc.u32 %r263,%r263,%r89;
	// end inline asm
$L__BB4_8:
	add.s32 	%r261, %r261, 32;
	setp.le.u32 	%p13, %r261, %r2;
	mov.u32 	%r266, %r275;
	@%p13 bra 	$L__BB4_2;
	ld.param.u64 	%rd82, [dhsr_cycle_fp64_param_6];
	ld.param.u64 	%rd81, [dhsr_cycle_fp64_param_5];
	ld.param.u64 	%rd80, [dhsr_cycle_fp64_param_1];
	ld.param.u64 	%rd79, [dhsr_cycle_fp64_param_0];
	setp.eq.s32 	%p14, %r2, 128;
	selp.b32 	%r223, -1, %r10, %p14;
	selp.b32 	%r224, -1, %r271, %p14;
	cvt.u64.u32 	%rd34, %r223;
	shl.b64 	%rd35, %rd34, 32;
	cvt.u64.u32 	%rd36, %r224;
	or.b64  	%rd37, %rd35, %rd36;
	sub.s64 	%rd38, 4294967296, %rd37;
	mul.hi.s64 	%rd39, %rd81, %rd37;
	mul.lo.s64 	%rd40, %rd37, %rd81;
	mov.b64 	{%r225, %r226}, %rd39;
	mov.b64 	{%r227, %r228}, %rd40;
	mov.b64 	%rd41, {%r228, %r225};
	mov.b64 	%rd42, 2654435769;
	mul.hi.s64 	%rd43, %rd10, %rd42;
	mul.lo.s64 	%rd44, %rd10, 2654435769;
	mov.b64 	{%r229, %r230}, %rd43;
	mov.b64 	{%r231, %r232}, %rd44;
	mov.b64 	%rd45, {%r232, %r229};
	mul.hi.s64 	%rd46, %rd45, %rd37;
	mul.lo.s64 	%rd47, %rd37, %rd45;
	mov.b64 	{%r233, %r234}, %rd46;
	mov.b64 	{%r235, %r236}, %rd47;
	mov.b64 	%rd48, {%r236, %r233};
	mul.hi.s64 	%rd49, %rd1, %rd42;
	mul.lo.s64 	%rd50, %rd1, 2654435769;
	mov.b64 	{%r237, %r238}, %rd49;
	mov.b64 	{%r239, %r240}, %rd50;
	mov.b64 	%rd51, {%r240, %r237};
	mul.hi.s64 	%rd52, %rd41, %rd51;
	mul.lo.s64 	%rd53, %rd41, %rd51;
	mov.b64 	{%r241, %r242}, %rd52;
	mov.b64 	{%r243, %r244}, %rd53;
	mov.b64 	%rd54, {%r244, %r241};
	add.s64 	%rd55, %rd54, %rd1;
	cvta.to.global.u64 	%rd56, %rd7;
	mul.wide.s32 	%rd57, %r1, 8;
	add.s64 	%rd58, %rd56, %rd57;
	ld.global.u64 	%rd59, [%rd58];
	mul.hi.s64 	%rd60, %rd48, %rd59;
	mul.lo.s64 	%rd61, %rd59, %rd48;
	mov.b64 	{%r245, %r246}, %rd60;
	mov.b64 	{%r247, %r248}, %rd61;
	mov.b64 	%rd62, {%r248, %r245};
	add.s64 	%rd63, %rd55, %rd62;
	mul.hi.s64 	%rd64, %rd82, %rd37;
	mul.lo.s64 	%rd65, %rd37, %rd82;
	mov.b64 	{%r249, %r250}, %rd64;
	mov.b64 	{%r251, %r252}, %rd65;
	mov.b64 	%rd66, {%r252, %r249};
	sub.s64 	%rd67, 4294967296, %rd66;
	mul.hi.s64 	%rd68, %rd67, %rd63;
	mul.lo.s64 	%rd69, %rd63, %rd67;
	mov.b64 	{%r253, %r254}, %rd68;
	mov.b64 	{%r255, %r256}, %rd69;
	mov.b64 	%rd70, {%r256, %r253};
	mul.hi.s64 	%rd71, %rd66, %rd2;
	mul.lo.s64 	%rd72, %rd66, %rd2;
	mov.b64 	{%r257, %r258}, %rd71;
	mov.b64 	{%r259, %r260}, %rd72;
	mov.b64 	%rd73, {%r260, %r257};
	add.s64 	%rd74, %rd70, %rd73;
	cvta.to.global.u64 	%rd75, %rd79;
	add.s64 	%rd76, %rd75, %rd57;
	st.global.u64 	[%rd76], %rd74;
	cvta.to.global.u64 	%rd77, %rd80;
	add.s64 	%rd78, %rd77, %rd57;
	st.global.u64 	[%rd78], %rd38;
$L__BB4_10:
	ret;

}
	// .globl	laplacian_1d_fp64
.visible .entry laplacian_1d_fp64(
	.param .u64 .ptr .align 1 laplacian_1d_fp64_param_0,
	.param .u64 .ptr .align 1 laplacian_1d_fp64_param_1,
	.param .u32 laplacian_1d_fp64_param_2
)
{
	.reg .pred 	%p<4>;
	.reg .b32 	%r<8>;
	.reg .b64 	%rd<21>;

	ld.param.u64 	%rd8, [laplacian_1d_fp64_param_0];
	ld.param.u64 	%rd9, [laplacian_1d_fp64_param_1];
	ld.param.u32 	%r2, [laplacian_1d_fp64_param_2];
	cvta.to.global.u64 	%rd1, %rd9;
	mov.u32 	%r3, %ctaid.x;
	mov.u32 	%r4, %ntid.x;
	mov.u32 	%r5, %tid.x;
	mad.lo.s32 	%r1, %r3, %r4, %r5;
	setp.ge.s32 	%p1, %r1, %r2;
	@%p1 bra 	$L__BB5_6;
	mul.wide.s32 	%rd10, %r1, 8;
	add.s64 	%rd2, %rd1, %rd10;
	ld.global.u64 	%rd3, [%rd2];
	setp.lt.s32 	%p2, %r1, 1;
	mov.u64 	%rd19, %rd3;
	@%p2 bra 	$L__BB5_3;
	add.s32 	%r6, %r1, -1;
	mul.wide.u32 	%rd11, %r6, 8;
	add.s64 	%rd12, %rd1, %rd11;
	ld.global.u64 	%rd19, [%rd12];
$L__BB5_3:
	add.s32 	%r7, %r2, -1;
	setp.ge.s32 	%p3, %r1, %r7;
	mov.u64 	%rd20, %rd3;
	@%p3 bra 	$L__BB5_5;
	ld.global.u64 	%rd20, [%rd2+8];
$L__BB5_5:
	shl.b64 	%rd13, %rd3, 1;
	sub.s64 	%rd14, %rd19, %rd13;
	add.s64 	%rd15, %rd14, %rd20;
	cvta.to.global.u64 	%rd16, %rd8;
	add.s64 	%rd18, %rd16, %rd10;
	st.global.u64 	[%rd18], %rd15;
$L__BB5_6:
	ret;

}
	// .globl	laplacian_2d_fp64
.visible .entry laplacian_2d_fp64(
	.param .u64 .ptr .align 1 laplacian_2d_fp64_param_0,
	.param .u64 .ptr .align 1 laplacian_2d_fp64_param_1,
	.param .u32 laplacian_2d_fp64_param_2,
	.param .u32 laplacian_2d_fp64_param_3
)
{
	.reg .pred 	%p<8>;
	.reg .b32 	%r<17>;
	.reg .b64 	%rd<31>;

	ld.param.u64 	%rd12, [laplacian_2d_fp64_param_0];
	ld.param.u64 	%rd13, [laplacian_2d_fp64_param_1];
	ld.param.u32 	%r5, [laplacian_2d_fp64_param_2];
	ld.param.u32 	%r6, [laplacian_2d_fp64_param_3];
	cvta.to.global.u64 	%rd1, %rd13;
	mov.u32 	%r7, %ctaid.y;
	mov.u32 	%r8, %ntid.y;
	mov.u32 	%r9, %tid.y;
	mad.lo.s32 	%r1, %r7, %r8, %r9;
	mov.u32 	%r10, %ctaid.x;
	mov.u32 	%r11, %ntid.x;
	mov.u32 	%r12, %tid.x;
	mad.lo.s32 	%r2, %r10, %r11, %r12;
	setp.ge.s32 	%p1, %r1, %r5;
	setp.ge.s32 	%p2, %r2, %r6;
	or.pred  	%p3, %p1, %p2;
	@%p3 bra 	$L__BB6_10;
	mul.lo.s32 	%r3, %r6, %r1;
	add.s32 	%r4, %r3, %r2;
	mul.wide.s32 	%rd14, %r4, 8;
	add.s64 	%rd2, %rd1, %rd14;
	ld.global.u64 	%rd3, [%rd2];
	setp.eq.s32 	%p4, %r1, 0;
	mov.u64 	%rd27, %rd3;
	@%p4 bra 	$L__BB6_3;
	sub.s32 	%r13, %r3, %r6;
	add.s32 	%r14, %r13, %r2;
	mul.wide.s32 	%rd15, %r14, 8;
	add.s64 	%rd16, %rd1, %rd15;
	ld.global.u64 	%rd27, [%rd16];
$L__BB6_3:
	add.s32 	%r15, %r5, -1;
	setp.ge.u32 	%p5, %r1, %r15;
	mov.u64 	%rd28, %rd3;
	@%p5 bra 	$L__BB6_5;
	mul.wide.s32 	%rd17, %r6, 8;
	add.s64 	%rd18, %rd2, %rd17;
	ld.global.u64 	%rd28, [%rd18];
$L__BB6_5:
	setp.lt.s32 	%p6, %r2, 1;
	mov.u64 	%rd29, %rd3;
	@%p6 bra 	$L__BB6_7;
	ld.global.u64 	%rd29, [%rd2+-8];
$L__BB6_7:
	add.s32 	%r16, %r6, -1;
	setp.ge.s32 	%p7, %r2, %r16;
	mov.u64 	%rd30, %rd3;
	@%p7 bra 	$L__BB6_9;
	ld.global.u64 	%rd30, [%rd2+8];
$L__BB6_9:
	shl.b64 	%rd19, %rd3, 2;
	sub.s64 	%rd20, %rd27, %rd19;
	add.s64 	%rd21, %rd20, %rd28;
	add.s64 	%rd22, %rd21, %rd29;
	add.s64 	%rd23, %rd22, %rd30;
	cvta.to.global.u64 	%rd24, %rd12;
	add.s64 	%rd26, %rd24, %rd14;
	st.global.u64 	[%rd26], %rd23;
$L__BB6_10:
	ret;

}


// ===== COMPILED SASS (sm_100) =====

	.target	sm_100

	.elftype	@"ET_EXEC"


//--------------------- .note.nv.tkinfo           --------------------------
	.section	.note.nv.tkinfo,"",@"SHT_NOTE"
	.sectionflags	@"SHF_NOTE_NV_TKINFO"
	.tkinfo
        /*0018*/ 	.word	0x00000002
        /*0030*/ 	.string	""
        /*0030*/ 	.string	"ptxas"
        /*0030*/ 	.string	"Cuda compilation tools, release 13.0, V13.0.88"
        /*0030*/ 	.string	"Build cuda_13.0.r13.0/compiler.36424714_0"
        /*0030*/ 	.string	"-arch sm_100 -m 64 "



//--------------------- .note.nv.cuinfo           --------------------------
	.section	.note.nv.cuinfo,"",@"SHT_NOTE"
	.sectionflags	@"SHF_NOTE_NV_CUINFO"
        /*0018*/ 	.short	0x0002
        /*001a*/ 	.short	0x0064
        /*001c*/ 	.short	0x0082
	.zero		2


//--------------------- .nv.info                  --------------------------
	.section	.nv.info,"",@"SHT_CUDA_INFO"
	.align	4


	//----- nvinfo : EIATTR_REGCOUNT
	.align		4
        /*0000*/ 	.byte	0x04, 0x2f
        /*0002*/ 	.short	(.L_1 - .L_0)
	.align		4
.L_0:
        /*0004*/ 	.word	index@(compute_syntony_fp64)
        /*0008*/ 	.word	0x00000016


	//----- nvinfo : EIATTR_FRAME_SIZE
	.align		4
.L_1:
        /*000c*/ 	.byte	0x04, 0x11
        /*000e*/ 	.short	(.L_3 - .L_2)
	.align		4
.L_2:
        /*0010*/ 	.word	index@(compute_syntony_fp64)
        /*0014*/ 	.word	0x00000000


	//----- nvinfo : EIATTR_REGCOUNT
	.align		4
.L_3:
        /*0018*/ 	.byte	0x04, 0x2f
        /*001a*/ 	.short	(.L_5 - .L_4)
	.align		4
.L_4:
        /*001c*/ 	.word	index@(mean_syntony_fp64)
        /*0020*/ 	.word	0x0000001c


	//----- nvinfo : EIATTR_FRAME_SIZE
	.align		4
.L_5:
        /*0024*/ 	.byte	0x04, 0x11
        /*0026*/ 	.short	(.L_7 - .L_6)
	.align		4
.L_6:
        /*0028*/ 	.word	index@(mean_syntony_fp64)
        /*002c*/ 	.word	0x00000000


	//----- nvinfo : EIATTR_REGCOUNT
	.align		4
.L_7:
        /*0030*/ 	.byte	0x04, 0x2f
        /*0032*/ 	.short	(.L_9 - .L_8)
	.align		4
.L_8:
        /*0034*/ 	.word	index@(differentiation_fp64)
        /*0038*/ 	.word	0x00000016


	//----- nvinfo : EIATTR_FRAME_SIZE
	.align		4
.L_9:
        /*003c*/ 	.byte	0x04, 0x11
        /*003e*/ 	.short	(.L_11 - .L_10)
	.align		4
.L_10:
        /*0040*/ 	.word	index@(differentiation_fp64)
        /*0044*/ 	.word	0x00000000


	//----- nvinfo : EIATTR_REGCOUNT
	.align		4
.L_11:
        /*0048*/ 	.byte	0x04, 0x2f
        /*004a*/ 	.short	(.L_13 - .L_12)
	.align		4
.L_12:
        /*004c*/ 	.word	index@(harmonization_fp64)
        /*0050*/ 	.word	0x00000014


	//----- nvinfo : EIATTR_FRAME_SIZE
	.align		4
.L_13:
        /*0054*/ 	.byte	0x04, 0x11
        /*0056*/ 	.short	(.L_15 - .L_14)
	.align		4
.L_14:
        /*0058*/ 	.word	index@(harmonization_fp64)
        /*005c*/ 	.word	0x00000000


	//----- nvinfo : EIATTR_REGCOUNT
	.align		4
.L_15:
        /*0060*/ 	.byte	0x04, 0x2f
        /*0062*/ 	.short	(.L_17 - .L_16)
	.align		4
.L_16:
        /*0064*/ 	.word	index@(dhsr_cycle_fp64)
        /*0068*/ 	.word	0x00000020


	//----- nvinfo : EIATTR_FRAME_SIZE
	.align		4
.L_17:
        /*006c*/ 	.byte	0x04, 0x11
        /*006e*/ 	.short	(.L_19 - .L_18)
	.align		4
.L_18:
        /*0070*/ 	.word	index@(dhsr_cycle_fp64)
        /*0074*/ 	.word	0x00000000


	//----- nvinfo : EIATTR_REGCOUNT
	.align		4
.L_19:
        /*0078*/ 	.byte	0x04, 0x2f
        /*007a*/ 	.short	(.L_21 - .L_20)
	.align		4
.L_20:
        /*007c*/ 	.word	index@(laplacian_1d_fp64)
        /*0080*/ 	.word	0x00000014


	//----- nvinfo : EIATTR_FRAME_SIZE
	.align		4
.L_21:
        /*0084*/ 	.byte	0x04, 0x11
        /*0086*/ 	.short	(.L_23 - .L_22)
	.align		4
.L_22:
        /*0088*/ 	.word	index@(laplacian_1d_fp64)
        /*008c*/ 	.word	0x00000000


	//----- nvinfo : EIATTR_REGCOUNT
	.align		4
.L_23:
        /*0090*/ 	.byte	0x04, 0x2f
        /*0092*/ 	.short	(.L_25 - .L_24)
	.align		4
.L_24:
        /*0094*/ 	.word	index@(laplacian_2d_fp64)
        /*0098*/ 	.word	0x0000001a


	//----- nvinfo : EIATTR_FRAME_SIZE
	.align		4
.L_25:
        /*009c*/ 	.byte	0x04, 0x11
        /*009e*/ 	.short	(.L_27 - .L_26)
	.align		4
.L_26:
        /*00a0*/ 	.word	index@(laplacian_2d_fp64)
        /*00a4*/ 	.word	0x00000000


	//----- nvinfo : EIATTR_MIN_STACK_SIZE
	.align		4
.L_27:
        /*00a8*/ 	.byte	0x04, 0x12
        /*00aa*/ 	.short	(.L_29 - .L_28)
	.align		4
.L_28:
        /*00ac*/ 	.word	index@(laplacian_2d_fp64)
        /*00b0*/ 	.word	0x00000000


	//----- nvinfo : EIATTR_MIN_STACK_SIZE
	.align		4
.L_29:
        /*00b4*/ 	.byte	0x04, 0x12
        /*00b6*/ 	.short	(.L_31 - .L_30)
	.align		4
.L_30:
        /*00b8*/ 	.word	index@(laplacian_1d_fp64)
        /*00bc*/ 	.word	0x00000000


	//----- nvinfo : EIATTR_MIN_STACK_SIZE
	.align		4
.L_31:
        /*00c0*/ 	.byte	0x04, 0x12
        /*00c2*/ 	.short	(.L_33 - .L_32)
	.align		4
.L_32:
        /*00c4*/ 	.word	index@(dhsr_cycle_fp64)
        /*00c8*/ 	.word	0x00000000


	//----- nvinfo : EIATTR_MIN_STACK_SIZE
	.align		4
.L_33:
        /*00cc*/ 	.byte	0x04, 0x12
        /*00ce*/ 	.short	(.L_35 - .L_34)
	.align		4
.L_34:
        /*00d0*/ 	.word	index@(harmonization_fp64)
        /*00d4*/ 	.word	0x00000000


	//----- nvinfo : EIATTR_MIN_STACK_SIZE
	.align		4
.L_35:
        /*00d8*/ 	.byte	0x04, 0x12
        /*00da*/ 	.short	(.L_37 - .L_36)
	.align		4
.L_36:
        /*00dc*/ 	.word	index@(differentiation_fp64)
        /*00e0*/ 	.word	0x00000000


	//----- nvinfo : EIATTR_MIN_STACK_SIZE
	.align		4
.L_37:
        /*00e4*/ 	.byte	0x04, 0x12
        /*00e6*/ 	.short	(.L_39 - .L_38)
	.align		4
.L_38:
        /*00e8*/ 	.word	index@(mean_syntony_fp64)
        /*00ec*/ 	.word	0x00000000


	//----- nvinfo : EIATTR_MIN_STACK_SIZE
	.align		4
.L_39:
        /*00f0*/ 	.byte	0x04, 0x12
        /*00f2*/ 	.short	(.L_41 - .L_40)
	.align		4
.L_40:
        /*00f4*/ 	.word	index@(compute_syntony_fp64)
        /*00f8*/ 	.word	0x00000000
.L_41:


//--------------------- .nv.compat                --------------------------
	.section	.nv.compat,"",@"SHT_CUDA_COMPAT_INFO"
	.align	4
        /*0000*/ 	.byte	0x02, 0x09, 0x00, 0x00, 0x02, 0x02, 0x01, 0x00, 0x02, 0x05, 0x05, 0x00, 0x03, 0x07, 0x01, 0x01
        /*0010*/ 	.byte	0x02, 0x03, 0x00, 0x00, 0x02, 0x06, 0x01, 0x00, 0x04, 0x0b, 0x08, 0x00, 0x01, 0x00, 0x00, 0x00
        /*0020*/ 	.byte	0x00, 0x00, 0x00, 0x00


//--------------------- .nv.info.laplacian_2d_fp64 --------------------------
	.section	.nv.info.laplacian_2d_fp64,"",@"SHT_CUDA_INFO"
	.sectionflags	@""
	.align	4


	//----- nvinfo : EIATTR_CUDA_API_VERSION
	.align		4
        /*0000*/ 	.byte	0x04, 0x37
        /*0002*/ 	.short	(.L_43 - .L_42)
.L_42:
        /*0004*/ 	.word	0x00000082


	//----- nvinfo : EIATTR_KPARAM_INFO
	.align		4
.L_43:
        /*0008*/ 	.byte	0x04, 0x17
        /*000a*/ 	.short	(.L_45 - .L_44)
.L_44:
        /*000c*/ 	.word	0x00000000
        /*0010*/ 	.short	0x0003
        /*0012*/ 	.short	0x0014
        /*0014*/ 	.byte	0x00, 0xf0, 0x11, 0x00


	//----- nvinfo : EIATTR_KPARAM_INFO
	.align		4
.L_45:
        /*0018*/ 	.byte	0x04, 0x17
        /*001a*/ 	.short	(.L_47 - .L_46)
.L_46:
        /*001c*/ 	.word	0x00000000
        /*0020*/ 	.short	0x0002
        /*0022*/ 	.short	0x0010
        /*0024*/ 	.byte	0x00, 0xf0, 0x11, 0x00


	//----- nvinfo : EIATTR_KPARAM_INFO
	.align		4
.L_47:
        /*0028*/ 	.byte	0x04, 0x17
        /*002a*/ 	.short	(.L_49 - .L_48)
.L_48:
        /*002c*/ 	.word	0x00000000
        /*0030*/ 	.short	0x0001
        /*0032*/ 	.short	0x0008
        /*0034*/ 	.byte	0x00, 0xf5, 0x21, 0x00


	//----- nvinfo : EIATTR_KPARAM_INFO
	.align		4
.L_49:
        /*0038*/ 	.byte	0x04, 0x17
        /*003a*/ 	.short	(.L_51 - .L_50)
.L_50:
        /*003c*/ 	.word	0x00000000
        /*0040*/ 	.short	0x0000
        /*0042*/ 	.short	0x0000
        /*0044*/ 	.byte	0x00, 0xf5, 0x21, 0x00


	//----- nvinfo : EIATTR_SPARSE_MMA_MASK
	.align		4
.L_51:
        /*0048*/ 	.byte	0x03, 0x50
        /*004a*/ 	.short	0x0000


	//----- nvinfo : EIATTR_MAXREG_COUNT
	.align		4
        /*004c*/ 	.byte	0x03, 0x1b
        /*004e*/ 	.short	0x00ff


	//----- nvinfo : EIATTR_MERCURY_ISA_VERSION
	.align		4
        /*0050*/ 	.byte	0x03, 0x5f
        /*0052*/ 	.short	0x0101


	//----- nvinfo : EIATTR_VRC_CTA_INIT_COUNT
	.align		4
        /*0054*/ 	.byte	0x02, 0x4a
	.zero		1
	.zero		1


	//----- nvinfo : EIATTR_EXIT_INSTR_OFFSETS
	.align		4
        /*0058*/ 	.byte	0x04, 0x1c
        /*005a*/ 	.short	(.L_53 - .L_52)


	//   ....[0]....
.L_52:
        /*005c*/ 	.word	0x000000c0


	//   ....[1]....
        /*0060*/ 	.word	0x00000310


	//----- nvinfo : EIATTR_CBANK_PARAM_SIZE
	.align		4
.L_53:
        /*0064*/ 	.byte	0x03, 0x19
        /*0066*/ 	.short	0x0018


	//----- nvinfo : EIATTR_PARAM_CBANK
	.align		4
        /*0068*/ 	.byte	0x04, 0x0a
        /*006a*/ 	.short	(.L_55 - .L_54)
	.align		4
.L_54:
        /*006c*/ 	.word	index@(.nv.constant0.laplacian_2d_fp64)
        /*0070*/ 	.short	0x0380
        /*0072*/ 	.short	0x0018


	//----- nvinfo : EIATTR_SW_WAR
	.align		4
.L_55:
        /*0074*/ 	.byte	0x04, 0x36
        /*0076*/ 	.short	(.L_57 - .L_56)
.L_56:
        /*0078*/ 	.word	0x00000008
.L_57:


//--------------------- .nv.info.laplacian_1d_fp64 --------------------------
	.section	.nv.info.laplacian_1d_fp64,"",@"SHT_CUDA_INFO"
	.sectionflags	@""
	.align	4


	//----- nvinfo : EIATTR_CUDA_API_VERSION
	.align		4
        /*0000*/ 	.byte	0x04, 0x37
        /*0002*/ 	.short	(.L_59 - .L_58)
.L_58:
        /*0004*/ 	.word	0x00000082


	//----- nvinfo : EIATTR_KPARAM_INFO
	.align		4
.L_59:
        /*0008*/ 	.byte	0x04, 0x17
        /*000a*/ 	.short	(.L_61 - .L_60)
.L_60:
        /*000c*/ 	.word	0x00000000
        /*0010*/ 	.short	0x0002
        /*0012*/ 	.short	0x0010
        /*0014*/ 	.byte	0x00, 0xf0, 0x11, 0x00


	//----- nvinfo : EIATTR_KPARAM_INFO
	.align		4
.L_61:
        /*0018*/ 	.byte	0x04, 0x17
        /*001a*/ 	.short	(.L_63 - .L_62)
.L_62:
        /*001c*/ 	.word	0x00000000
        /*0020*/ 	.short	0x0001
        /*0022*/ 	.short	0x0008
        /*0024*/ 	.byte	0x00, 0xf5, 0x21, 0x00


	//----- nvinfo : EIATTR_KPARAM_INFO
	.align		4
.L_63:
        /*0028*/ 	.byte	0x04, 0x17
        /*002a*/ 	.short	(.L_65 - .L_64)
.L_64:
        /*002c*/ 	.word	0x00000000
        /*0030*/ 	.short	0x0000
        /*0032*/ 	.short	0x0000
        /*0034*/ 	.byte	0x00, 0xf5, 0x21, 0x00


	//----- nvinfo : EIATTR_SPARSE_MMA_MASK
	.align		4
.L_65:
        /*0038*/ 	.byte	0x03, 0x50
        /*003a*/ 	.short	0x0000


	//----- nvinfo : EIATTR_MAXREG_COUNT
	.align		4
        /*003c*/ 	.byte	0x03, 0x1b
        /*003e*/ 	.short	0x00ff


	//----- nvinfo : EIATTR_MERCURY_ISA_VERSION
	.align		4
        /*0040*/ 	.byte	0x03, 0x5f
        /*0042*/ 	.short	0x0101


	//----- nvinfo : EIATTR_VRC_CTA_INIT_COUNT
	.align		4
        /*0044*/ 	.byte	0x02, 0x4a
	.zero		1
	.zero		1


	//----- nvinfo : EIATTR_EXIT_INSTR_OFFSETS
	.align		4
        /*0048*/ 	.byte	0x04, 0x1c
        /*004a*/ 	.short	(.L_67 - .L_66)


	//   ....[0]....
.L_66:
        /*004c*/ 	.word	0x00000070


	//   ....[1]....
        /*0050*/ 	.word	0x000001e0


	//----- nvinfo : EIATTR_CBANK_PARAM_SIZE
	.align		4
.L_67:
        /*0054*/ 	.byte	0x03, 0x19
        /*0056*/ 	.short	0x0014


	//----- nvinfo : EIATTR_PARAM_CBANK
	.align		4
        /*0058*/ 	.byte	0x04, 0x0a
        /*005a*/ 	.short	(.L_69 - .L_68)
	.align		4
.L_68:
        /*005c*/ 	.word	index@(.nv.constant0.laplacian_1d_fp64)
        /*0060*/ 	.short	0x0380
        /*0062*/ 	.short	0x0014


	//----- nvinfo : EIATTR_SW_WAR
	.align		4
.L_69:
        /*0064*/ 	.byte	0x04, 0x36
        /*0066*/ 	.short	(.L_71 - .L_70)
.L_70:
        /*0068*/ 	.word	0x00000008
.L_71:


//--------------------- .nv.info.dhsr_cycle_fp64  --------------------------
	.section	.nv.info.dhsr_cycle_fp64,"",@"SHT_CUDA_INFO"
	.sectionflags	@""
	.align	4


	//----- nvinfo : EIATTR_CUDA_API_VERSION
	.align		4
        /*0000*/ 	.byte	0x04, 0x37
        /*0002*/ 	.short	(.L_73 - .L_72)
.L_72:
        /*0004*/ 	.word	0x00000082


	//----- nvinfo : EIATTR_KPARAM_INFO
	.align		4
.L_73:
        /*0008*/ 	.byte	0x04, 0x17
        /*000a*/ 	.short	(.L_75 - .L_74)
.L_74:
        /*000c*/ 	.word	0x00000000
        /*0010*/ 	.short	0x0008
        /*0012*/ 	.short	0x0040
        /*0014*/ 	.byte	0x00, 0xf0, 0x11, 0x00


	//----- nvinfo : EIATTR_KPARAM_INFO
	.align		4
.L_75:
        /*0018*/ 	.byte	0x04, 0x17
        /*001a*/ 	.short	(.L_77 - .L_76)
.L_76:
        /*001c*/ 	.word	0x00000000
        /*0020*/ 	.short	0x0007
        /*0022*/ 	.short	0x0038
        /*0024*/ 	.byte	0x00, 0xf0, 0x21, 0x00


	//----- nvinfo : EIATTR_KPARAM_INFO
	.align		4
.L_77:
        /*0028*/ 	.byte	0x04, 0x17
        /*002a*/ 	.short	(.L_79 - .L_78)
.L_78:
        /*002c*/ 	.word	0x00000000
        /*0030*/ 	.short	0x0006
        /*0032*/ 	.short	0x0030
        /*0034*/ 	.byte	0x00, 0xf0, 0x21, 0x00


	//----- nvinfo : EIATTR_KPARAM_INFO
	.align		4
.L_79:
        /*0038*/ 	.byte	0x04, 0x17
        /*003a*/ 	.short	(.L_81 - .L_80)
.L_80:
        /*003c*/ 	.word	0x00000000
        /*0040*/ 	.short	0x0005
        /*0042*/ 	.short	0x0028
        /*0044*/ 	.byte	0x00, 0xf0, 0x21, 0x00


	//----- nvinfo : EIATTR_KPARAM_INFO
	.align		4
.L_81:
        /*0048*/ 	.byte	0x04, 0x17
        /*004a*/ 	.short	(.L_83 - .L_82)
.L_82:
        /*004c*/ 	.word	0x00000000
        /*0050*/ 	.short	0x0004
        /*0052*/ 	.short	0x0020
        /*0054*/ 	.byte	0x00, 0xf5, 0x21, 0x00


	//----- nvinfo : EIATTR_KPARAM_INFO
	.align		4
.L_83:
        /*0058*/ 	.byte	0x04, 0x17
        /*005a*/ 	.short	(.L_85 - .L_84)
.L_84:
        /*005c*/ 	.word	0x00000000
        /*0060*/ 	.short	0x0003
        /*0062*/ 	.short	0x0018
        /*0064*/ 	.byte	0x00, 0xf5, 0x21, 0x00


	//----- nvinfo : EIATTR_KPARAM_INFO
	.align		4
.L_85:
        /*0068*/ 	.byte	0x04, 0x17
        /*006a*/ 	.short	(.L_87 - .L_86)
.L_86:
        /*006c*/ 	.word	0x00000000
        /*0070*/ 	.short	0x0002
        /*0072*/ 	.short	0x0010
        /*0074*/ 	.byte	0x00, 0xf5, 0x21, 0x00


	//----- nvinfo : EIATTR_KPARAM_INFO
	.align		4
.L_87:
        /*0078*/ 	.byte	0x04, 0x17
        /*007a*/ 	.short	(.L_89 - .L_88)
.L_88:
        /*007c*/ 	.word	0x00000000
        /*0080*/ 	.short	0x0001
        /*0082*/ 	.short	0x0008
        /*0084*/ 	.byte	0x00, 0xf5, 0x21, 0x00


	//----- nvinfo : EIATTR_KPARAM_INFO
	.align		4
.L_89:
        /*0088*/ 	.byte	0x04, 0x17
        /*008a*/ 	.short	(.L_91 - .L_90)
.L_90:
        /*008c*/ 	.word	0x00000000
        /*0090*/ 	.short	0x0000
        /*0092*/ 	.short	0x0000
        /*0094*/ 	.byte	0x00, 0xf5, 0x21, 0x00


	//----- nvinfo : EIATTR_SPARSE_MMA_MASK
	.align		4
.L_91:
        /*0098*/ 	.byte	0x03, 0x50
        /*009a*/ 	.short	0x0000


	//----- nvinfo : EIATTR_MAXREG_COUNT
	.align		4
        /*009c*/ 	.byte	0x03, 0x1b
        /*009e*/ 	.short	0x00ff


	//----- nvinfo : EIATTR_MERCURY_ISA_VERSION
	.align		4
        /*00a0*/ 	.byte	0x03, 0x5f
        /*00a2*/ 	.short	0x0101


	//----- nvinfo : EIATTR_VRC_CTA_INIT_COUNT
	.align		4
        /*00a4*/ 	.byte	0x02, 0x4a
	.zero		1
	.zero		1


	//----- nvinfo : EIATTR_EXIT_INSTR_OFFSETS
	.align		4
        /*00a8*/ 	.byte	0x04, 0x1c
        /*00aa*/ 	.short	(.L_93 - .L_92)


	//   ....[0]....
.L_92:
        /*00ac*/ 	.word	0x00000070


	//   ....[1]....
        /*00b0*/ 	.word	0x00000f60


	//----- nvinfo : EIATTR_CRS_STACK_SIZE
	.align		4
.L_93:
        /*00b4*/ 	.byte	0x04, 0x1e
        /*00b6*/ 	.short	(.L_95 - .L_94)
.L_94:
        /*00b8*/ 	.word	0x00000000


	//----- nvinfo : EIATTR_CBANK_PARAM_SIZE
	.align		4
.L_95:
        /*00bc*/ 	.byte	0x03, 0x19
        /*00be*/ 	.short	0x0044


	//----- nvinfo : EIATTR_PARAM_CBANK
	.align		4
        /*00c0*/ 	.byte	0x04, 0x0a
        /*00c2*/ 	.short	(.L_97 - .L_96)
	.align		4
.L_96:
        /*00c4*/ 	.word	index@(.nv.constant0.dhsr_cycle_fp64)
        /*00c8*/ 	.short	0x0380
        /*00ca*/ 	.short	0x0044


	//----- nvinfo : EIATTR_SW_WAR
	.align		4
.L_97:
        /*00cc*/ 	.byte	0x04, 0x36
        /*00ce*/ 	.short	(.L_99 - .L_98)
.L_98:
        /*00d0*/ 	.word	0x00000008
.L_99:


//--------------------- .nv.info.harmonization_fp64 --------------------------
	.section	.nv.info.harmonization_fp64,"",@"SHT_CUDA_INFO"
	.sectionflags	@""
	.align	4


	//----- nvinfo : EIATTR_CUDA_API_VERSION
	.align		4
        /*0000*/ 	.byte	0x04, 0x37
        /*0002*/ 	.short	(.L_101 - .L_100)
.L_100:
        /*0004*/ 	.word	0x00000082


	//----- nvinfo : EIATTR_KPARAM_INFO
	.align		4
.L_101:
        /*0008*/ 	.byte	0x04, 0x17
        /*000a*/ 	.short	(.L_103 - .L_102)
.L_102:
        /*000c*/ 	.word	0x00000000
        /*0010*/ 	.short	0x0005
        /*0012*/ 	.short	0x0028
        /*0014*/ 	.byte	0x00, 0xf0, 0x11, 0x00


	//----- nvinfo : EIATTR_KPARAM_INFO
	.align		4
.L_103:
        /*0018*/ 	.byte	0x04, 0x17
        /*001a*/ 	.short	(.L_105 - .L_104)
.L_104:
        /*001c*/ 	.word	0x00000000
        /*0020*/ 	.short	0x0004
        /*0022*/ 	.short	0x0020
        /*0024*/ 	.byte	0x00, 0xf0, 0x21, 0x00


	//----- nvinfo : EIATTR_KPARAM_INFO
	.align		4
.L_105:
        /*0028*/ 	.byte	0x04, 0x17
        /*002a*/ 	.short	(.L_107 - .L_106)
.L_106:
        /*002c*/ 	.word	0x00000000
        /*0030*/ 	.short	0x0003
        /*0032*/ 	.short	0x0018
        /*0034*/ 	.byte	0x00, 0xf0, 0x21, 0x00


	//----- nvinfo : EIATTR_KPARAM_INFO
	.align		4
.L_107:
        /*0038*/ 	.byte	0x04, 0x17
        /*003a*/ 	.short	(.L_109 - .L_108)
.L_108:
        /*003c*/ 	.word	0x00000000
        /*0040*/ 	.short	0x0002
        /*0042*/ 	.short	0x0010
        /*0044*/ 	.byte	0x00, 0xf5, 0x21, 0x00


	//----- nvinfo : EIATTR_KPARAM_INFO
	.align		4
.L_109:
        /*0048*/ 	.byte	0x04, 0x17
        /*004a*/ 	.short	(.L_111 - .L_110)
.L_110:
        /*004c*/ 	.word	0x00000000
        /*0050*/ 	.short	0x0001
        /*0052*/ 	.short	0x0008
        /*0054*/ 	.byte	0x00, 0xf5, 0x21, 0x00


	//----- nvinfo : EIATTR_KPARAM_INFO
	.align		4
.L_111:
        /*0058*/ 	.byte	0x04, 0x17
        /*005a*/ 	.short	(.L_113 - .L_112)
.L_112:
        /*005c*/ 	.word	0x00000000
        /*0060*/ 	.short	0x0000
        /*0062*/ 	.short	0x0000
        /*0064*/ 	.byte	0x00, 0xf5, 0x21, 0x00


	//----- nvinfo : EIATTR_SPARSE_MMA_MASK
	.align		4
.L_113:
        /*0068*/ 	.byte	0x03, 0x50
        /*006a*/ 	.short	0x0000


	//----- nvinfo : EIATTR_MAXREG_COUNT
	.align		4
        /*006c*/ 	.byte	0x03, 0x1b
        /*006e*/ 	.short	0x00ff


	//----- nvinfo : EIATTR_MERCURY_ISA_VERSION
	.align		4
        /*0070*/ 	.byte	0x03, 0x5f
        /*0072*/ 	.short	0x0101


	//----- nvinfo : EIATTR_VRC_CTA_INIT_COUNT
	.align		4
        /*0074*/ 	.byte	0x02, 0x4a
	.zero		1
	.zero		1


	//----- nvinfo : EIATTR_EXIT_INSTR_OFFSETS
	.align		4
        /*0078*/ 	.byte	0x04, 0x1c
        /*007a*/ 	.short	(.L_115 - .L_114)


	//   ....[0]....
.L_114:
        /*007c*/ 	.word	0x00000070


	//   ....[1]....
        /*0080*/ 	.word	0x000003d0


	//----- nvinfo : EIATTR_CBANK_PARAM_SIZE
	.align		4
.L_115:
        /*0084*/ 	.byte	0x03, 0x19
        /*0086*/ 	.short	0x002c


	//----- nvinfo : EIATTR_PARAM_CBANK
	.align		4
        /*0088*/ 	.byte	0x04, 0x0a
        /*008a*/ 	.short	(.L_117 - .L_116)
	.align		4
.L_116:
        /*008c*/ 	.word	index@(.nv.constant0.harmonization_fp64)
        /*0090*/ 	.short	0x0380
        /*0092*/ 	.short	0x002c


	//----- nvinfo : EIATTR_SW_WAR
	.align		4
.L_117:
        /*0094*/ 	.byte	0x04, 0x36
        /*0096*/ 	.short	(.L_119 - .L_118)
.L_118:
        /*0098*/ 	.word	0x00000008
.L_119:


//--------------------- .nv.info.differentiation_fp64 --------------------------
	.section	.nv.info.differentiation_fp64,"",@"SHT_CUDA_INFO"
	.sectionflags	@""
	.align	4


	//----- nvinfo : EIATTR_CUDA_API_VERSION
	.align		4
        /*0000*/ 	.byte	0x04, 0x37
        /*0002*/ 	.short	(.L_121 - .L_120)
.L_120:
        /*0004*/ 	.word	0x00000082


	//----- nvinfo : EIATTR_KPARAM_INFO
	.align		4
.L_121:
        /*0008*/ 	.byte	0x04, 0x17
        /*000a*/ 	.short	(.L_123 - .L_122)
.L_122:
        /*000c*/ 	.word	0x00000000
        /*0010*/ 	.short	0x0006
        /*0012*/ 	.short	0x0030
        /*0014*/ 	.byte	0x00, 0xf0, 0x11, 0x00


	//----- nvinfo : EIATTR_KPARAM_INFO
	.align		4
.L_123:
        /*0018*/ 	.byte	0x04, 0x17
        /*001a*/ 	.short	(.L_125 - .L_124)
.L_124:
        /*001c*/ 	.word	0x00000000
        /*0020*/ 	.short	0x0005
        /*0022*/ 	.short	0x0028
        /*0024*/ 	.byte	0x00, 0xf0, 0x21, 0x00


	//----- nvinfo : EIATTR_KPARAM_INFO
	.align		4
.L_125:
        /*0028*/ 	.byte	0x04, 0x17
        /*002a*/ 	.short	(.L_127 - .L_126)
.L_126:
        /*002c*/ 	.word	0x00000000
        /*0030*/ 	.short	0x0004
        /*0032*/ 	.short	0x0020
        /*0034*/ 	.byte	0x00, 0xf0, 0x21, 0x00


	//----- nvinfo : EIATTR_KPARAM_INFO
	.align		4
.L_127:
        /*0038*/ 	.byte	0x04, 0x17
        /*003a*/ 	.short	(.L_129 - .L_128)
.L_128:
        /*003c*/ 	.word	0x00000000
        /*0040*/ 	.short	0x0003
        /*0042*/ 	.short	0x0018
        /*0044*/ 	.byte	0x00, 0xf0, 0x21, 0x00


	//----- nvinfo : EIATTR_KPARAM_INFO
	.align		4
.L_129:
        /*0048*/ 	.byte	0x04, 0x17
        /*004a*/ 	.short	(.L_131 - .L_130)
.L_130:
        /*004c*/ 	.word	0x00000000
        /*0050*/ 	.short	0x0002
        /*0052*/ 	.short	0x0010
        /*0054*/ 	.byte	0x00, 0xf5, 0x21, 0x00


	//----- nvinfo : EIATTR_KPARAM_INFO
	.align		4
.L_131:
        /*0058*/ 	.byte	0x04, 0x17
        /*005a*/ 	.short	(.L_133 - .L_132)
.L_132:
        /*005c*/ 	.word	0x00000000
        /*0060*/ 	.short	0x0001
        /*0062*/ 	.short	0x0008
        /*0064*/ 	.byte	0x00, 0xf5, 0x21, 0x00


	//----- nvinfo : EIATTR_KPARAM_INFO
	.align		4
.L_133:
        /*0068*/ 	.byte	0x04, 0x17
        /*006a*/ 	.short	(.L_135 - .L_134)
.L_134:
        /*006c*/ 	.word	0x00000000
        /*0070*/ 	.short	0x0000
        /*0072*/ 	.short	0x0000
        /*0074*/ 	.byte	0x00, 0xf5, 0x21, 0x00


	//----- nvinfo : EIATTR_SPARSE_MMA_MASK
	.align		4
.L_135:
        /*0078*/ 	.byte	0x03, 0x50
        /*007a*/ 	.short	0x0000


	//----- nvinfo : EIATTR_MAXREG_COUNT
	.align		4
        /*007c*/ 	.byte	0x03, 0x1b
        /*007e*/ 	.short	0x00ff


	//----- nvinfo : EIATTR_MERCURY_ISA_VERSION
	.align		4
        /*0080*/ 	.byte	0x03, 0x5f
        /*0082*/ 	.short	0x0101


	//----- nvinfo : EIATTR_VRC_CTA_INIT_COUNT
	.align		4
        /*0084*/ 	.byte	0x02, 0x4a
	.zero		1
	.zero		1


	//----- nvinfo : EIATTR_EXIT_INSTR_OFFSETS
	.align		4
        /*0088*/ 	.byte	0x04, 0x1c
        /*008a*/ 	.short	(.L_137 - .L_136)


	//   ....[0]....
.L_136:
        /*008c*/ 	.word	0x00000070


	//   ....[1]....
        /*0090*/ 	.word	0x00000510


	//----- nvinfo : EIATTR_CBANK_PARAM_SIZE
	.align		4
.L_137:
        /*0094*/ 	.byte	0x03, 0x19
        /*0096*/ 	.short	0x0034


	//----- nvinfo : EIATTR_PARAM_CBANK
	.align		4
        /*0098*/ 	.byte	0x04, 0x0a
        /*009a*/ 	.short	(.L_139 - .L_138)
	.align		4
.L_138:
        /*009c*/ 	.word	index@(.nv.constant0.differentiation_fp64)
        /*00a0*/ 	.short	0x0380
        /*00a2*/ 	.short	0x0034


	//----- nvinfo : EIATTR_SW_WAR
	.align		4
.L_139:
        /*00a4*/ 	.byte	0x04, 0x36
        /*00a6*/ 	.short	(.L_141 - .L_140)
.L_140:
        /*00a8*/ 	.word	0x00000008
.L_141:


//--------------------- .nv.info.mean_syntony_fp64 --------------------------
	.section	.nv.info.mean_syntony_fp64,"",@"SHT_CUDA_INFO"
	.sectionflags	@""
	.align	4


	//----- nvinfo : EIATTR_CUDA_API_VERSION
	.align		4
        /*0000*/ 	.byte	0x04, 0x37
        /*0002*/ 	.short	(.L_143 - .L_142)
.L_142:
        /*0004*/ 	.word	0x00000082


	//----- nvinfo : EIATTR_KPARAM_INFO
	.align		4
.L_143:
        /*0008*/ 	.byte	0x04, 0x17
        /*000a*/ 	.short	(.L_145 - .L_144)
.L_144:
        /*000c*/ 	.word	0x00000000
        /*0010*/ 	.short	0x0002
        /*0012*/ 	.short	0x0010
        /*0014*/ 	.byte	0x00, 0xf0, 0x11, 0x00


	//----- nvinfo : EIATTR_KPARAM_INFO
	.align		4
.L_145:
        /*0018*/ 	.byte	0x04, 0x17
        /*001a*/ 	.short	(.L_147 - .L_146)
.L_146:
        /*001c*/ 	.word	0x00000000
        /*0020*/ 	.short	0x0001
        /*0022*/ 	.short	0x0008
        /*0024*/ 	.byte	0x00, 0xf5, 0x21, 0x00


	//----- nvinfo : EIATTR_KPARAM_INFO
	.align		4
.L_147:
        /*0028*/ 	.byte	0x04, 0x17
        /*002a*/ 	.short	(.L_149 - .L_148)
.L_148:
        /*002c*/ 	.word	0x00000000
        /*0030*/ 	.short	0x0000
        /*0032*/ 	.short	0x0000
        /*0034*/ 	.byte	0x00, 0xf5, 0x21, 0x00


	//----- nvinfo : EIATTR_SPARSE_MMA_MASK
	.align		4
.L_149:
        /*0038*/ 	.byte	0x03, 0x50
        /*003a*/ 	.short	0x0000


	//----- nvinfo : EIATTR_MAXREG_COUNT
	.align		4
        /*003c*/ 	.byte	0x03, 0x1b
        /*003e*/ 	.short	0x00ff


	//----- nvinfo : EIATTR_NUM_BARRIERS
	.align		4
        /*0040*/ 	.byte	0x02, 0x4c
        /*0042*/ 	.byte	0x01
	.zero		1


	//----- nvinfo : EIATTR_MERCURY_ISA_VERSION
	.align		4
        /*0044*/ 	.byte	0x03, 0x5f
        /*0046*/ 	.short	0x0101


	//----- nvinfo : EIATTR_VRC_CTA_INIT_COUNT
	.align		4
        /*0048*/ 	.byte	0x02, 0x4a
	.zero		1
	.zero		1


	//----- nvinfo : EIATTR_EXIT_INSTR_OFFSETS
	.align		4
        /*004c*/ 	.byte	0x04, 0x1c
        /*004e*/ 	.short	(.L_151 - .L_150)


	//   ....[0]....
.L_150:
        /*0050*/ 	.word	0x00000220


	//   ....[1]....
        /*0054*/ 	.word	0x00000bb0


	//----- nvinfo : EIATTR_CBANK_PARAM_SIZE
	.align		4
.L_151:
        /*0058*/ 	.byte	0x03, 0x19
        /*005a*/ 	.short	0x0014


	//----- nvinfo : EIATTR_PARAM_CBANK
	.align		4
        /*005c*/ 	.byte	0x04, 0x0a
        /*005e*/ 	.short	(.L_153 - .L_152)
	.align		4
.L_152:
        /*0060*/ 	.word	index@(.nv.constant0.mean_syntony_fp64)
        /*0064*/ 	.short	0x0380
        /*0066*/ 	.short	0x0014


	//----- nvinfo : EIATTR_SW_WAR
	.align		4
.L_153:
        /*0068*/ 	.byte	0x04, 0x36
        /*006a*/ 	.short	(.L_155 - .L_154)
.L_154:
        /*006c*/ 	.word	0x00000008
.L_155:


//--------------------- .nv.info.compute_syntony_fp64 --------------------------
	.section	.nv.info.compute_syntony_fp64,"",@"SHT_CUDA_INFO"
	.sectionflags	@""
	.align	4


	//----- nvinfo : EIATTR_CUDA_API_VERSION
	.align		4
        /*0000*/ 	.byte	0x04, 0x37
        /*0002*/ 	.short	(.L_157 - .L_156)
.L_156:
        /*0004*/ 	.word	0x00000082


	//----- nvinfo : EIATTR_KPARAM_INFO
	.align		4
.L_157:
        /*0008*/ 	.byte	0x04, 0x17
        /*000a*/ 	.short	(.L_159 - .L_158)
.L_158:
        /*000c*/ 	.word	0x00000000
        /*0010*/ 	.short	0x0003
        /*0012*/ 	.short	0x0018
        /*0014*/ 	.byte	0x00, 0xf0, 0x11, 0x00


	//----- nvinfo : EIATTR_KPARAM_INFO
	.align		4
.L_159:
        /*0018*/ 	.byte	0x04, 0x17
        /*001a*/ 	.short	(.L_161 - .L_160)
.L_160:
        /*001c*/ 	.word	0x00000000
        /*0020*/ 	.short	0x0002
        /*0022*/ 	.short	0x0010
        /*0024*/ 	.byte	0x00, 0xf5, 0x21, 0x00


	//----- nvinfo : EIATTR_KPARAM_INFO
	.align		4
.L_161:
        /*0028*/ 	.byte	0x04, 0x17
        /*002a*/ 	.short	(.L_163 - .L_162)
.L_162:
        /*002c*/ 	.word	0x00000000
        /*0030*/ 	.short	0x0001
        /*0032*/ 	.short	0x0008
        /*0034*/ 	.byte	0x00, 0xf5, 0x21, 0x00


	//----- nvinfo : EIATTR_KPARAM_INFO
	.align		4
.L_163:
        /*0038*/ 	.byte	0x04, 0x17
        /*003a*/ 	.short	(.L_165 - .L_164)
.L_164:
        /*003c*/ 	.word	0x00000000
        /*0040*/ 	.short	0x0000
        /*0042*/ 	.short	0x0000
        /*0044*/ 	.byte	0x00, 0xf5, 0x21, 0x00


	//----- nvinfo : EIATTR_SPARSE_MMA_MASK
	.align		4
.L_165:
        /*0048*/ 	.byte	0x03, 0x50
        /*004a*/ 	.short	0x0000


	//----- nvinfo : EIATTR_MAXREG_COUNT
	.align		4
        /*004c*/ 	.byte	0x03, 0x1b
        /*004e*/ 	.short	0x00ff


	//----- nvinfo : EIATTR_MERCURY_ISA_VERSION
	.align		4
        /*0050*/ 	.byte	0x03, 0x5f
        /*0052*/ 	.short	0x0101


	//----- nvinfo : EIATTR_VRC_CTA_INIT_COUNT
	.align		4
        /*0054*/ 	.byte	0x02, 0x4a
	.zero		1
	.zero		1


	//----- nvinfo : EIATTR_EXIT_INSTR_OFFSETS
	.align		4
        /*0058*/ 	.byte	0x04, 0x1c
        /*005a*/ 	.short	(.L_167 - .L_166)


	//   ....[0]....
.L_166:
        /*005c*/ 	.word	0x00000070


	//   ....[1]....
        /*0060*/ 	.word	0x00000930


	//----- nvinfo : EIATTR_CRS_STACK_SIZE
	.align		4
.L_167:
        /*0064*/ 	.byte	0x04, 0x1e
        /*0066*/ 	.short	(.L_169 - .L_168)
.L_168:
        /*0068*/ 	.word	0x00000000


	//----- nvinfo : EIATTR_CBANK_PARAM_SIZE
	.align		4
.L_169:
        /*006c*/ 	.byte	0x03, 0x19
        /*006e*/ 	.short	0x001c


	//----- nvinfo : EIATTR_PARAM_CBANK
	.align		4
        /*0070*/ 	.byte	0x04, 0x0a
        /*0072*/ 	.short	(.L_171 - .L_170)
	.align		4
.L_170:
        /*0074*/ 	.word	index@(.nv.constant0.compute_syntony_fp64)
        /*0078*/ 	.short	0x0380
        /*007a*/ 	.short	0x001c


	//----- nvinfo : EIATTR_SW_WAR
	.align		4
.L_171:
        /*007c*/ 	.byte	0x04, 0x36
        /*007e*/ 	.short	(.L_173 - .L_172)
.L_172:
        /*0080*/ 	.word	0x00000008
.L_173:


//--------------------- .nv.callgraph             --------------------------
	.section	.nv.callgraph,"",@"SHT_CUDA_CALLGRAPH"
	.align	4
	.sectionentsize	8
	.align		4
        /*0000*/ 	.word	0x00000000
	.align		4
        /*0004*/ 	.word	0xffffffff
	.align		4
        /*0008*/ 	.word	0x00000000
	.align		4
        /*000c*/ 	.word	0xfffffffe
	.align		4
        /*0010*/ 	.word	0x00000000
	.align		4
        /*0014*/ 	.word	0xfffffffd
	.align		4
        /*0018*/ 	.word	0x00000000
	.align		4
        /*001c*/ 	.word	0xfffffffc


//--------------------- .text.laplacian_2d_fp64   --------------------------
	.section	.text.laplacian_2d_fp64,"ax",@progbits
	.align	128
        .global         laplacian_2d_fp64
        .type           laplacian_2d_fp64,@function
        .size           laplacian_2d_fp64,(.L_x_15 - laplacian_2d_fp64)
        .other          laplacian_2d_fp64,@"STO_CUDA_ENTRY STV_DEFAULT"
laplacian_2d_fp64:
.text.laplacian_2d_fp64:
[----:B------:R-:W-:Y:S01]  /*0000*/  LDC R1, c[0x0][0x37c] ;  /* 0x0000df00ff017b82 */ /* 0x000fe20000000800 */
[----:B------:R-:W0:Y:S07]  /*0010*/  S2R R5, SR_TID.X ;  /* 0x0000000000057919 */ /* 0x000e2e0000002100 */
[----:B------:R-:W1:Y:S01]  /*0020*/  LDC R10, c[0x0][0x364] ;  /* 0x0000d900ff0a7b82 */ /* 0x000e620000000800 */
[----:B------:R-:W1:Y:S07]  /*0030*/  S2R R3, SR_TID.Y ;  /* 0x0000000000037919 */ /* 0x000e6e0000002200 */
[----:B------:R-:W0:Y:S08]  /*0040*/  S2UR UR5, SR_CTAID.X ;  /* 0x00000000000579c3 */ /* 0x000e300000002500 */
[----:B------:R-:W0:Y:S08]  /*0050*/  LDC R12, c[0x0][0x360] ;  /* 0x0000d800ff0c7b82 */ /* 0x000e300000000800 */
[----:B------:R-:W1:Y:S08]  /*0060*/  S2UR UR4, SR_CTAID.Y ;  /* 0x00000000000479c3 */ /* 0x000e700000002600 */
[----:B------:R-:W2:Y:S01]  /*0070*/  LDC.64 R6, c[0x0][0x390] ;  /* 0x0000e400ff067b82 */ /* 0x000ea20000000a00 */
[----:B0-----:R-:W-:-:S02]  /*0080*/  IMAD R12, R12, UR5, R5 ;  /* 0x000000050c0c7c24 */ /* 0x001fc4000f8e0205 */
[----:B-1----:R-:W-:-:S03]  /*0090*/  IMAD R10, R10, UR4, R3 ;  /* 0x000000040a0a7c24 */ /* 0x002fc6000f8e0203 */
[----:B--2---:R-:W-:-:S04]  /*00a0*/  ISETP.GE.AND P0, PT, R12, R7, PT ;  /* 0x000000070c00720c */ /* 0x004fc80003f06270 */
[----:B------:R-:W-:-:S13]  /*00b0*/  ISETP.GE.OR P0, PT, R10, R6, P0 ;  /* 0x000000060a00720c */ /* 0x000fda0000706670 */
[----:B------:R-:W-:Y:S05]  /*00c0*/  @P0 EXIT ;  /* 0x000000000000094d */ /* 0x000fea0003800000 */
[----:B------:R-:W0:Y:S01]  /*00d0*/  LDC.64 R8, c[0x0][0x388] ;  /* 0x0000e200ff087b82 */ /* 0x000e220000000a00 */
[----:B------:R-:W1:Y:S01]  /*00e0*/  LDCU.64 UR4, c[0x0][0x358] ;  /* 0x00006b00ff0477ac */ /* 0x000e620008000a00 */
[C---:B------:R-:W-:Y:S01]  /*00f0*/  IMAD R0, R10.reuse, R7, R12 ;  /* 0x000000070a007224 */ /* 0x040fe200078e020c */
[----:B------:R-:W-:Y:S01]  /*0100*/  ISETP.NE.AND P0, PT, R10, RZ, PT ;  /* 0x000000ff0a00720c */ /* 0x000fe20003f05270 */
[----:B------:R-:W-:Y:S02]  /*0110*/  VIADD R11, R6, 0xffffffff ;  /* 0xffffffff060b7836 */ /* 0x000fe40000000000 */
[----:B------:R-:W-:Y:S01]  /*0120*/  VIADD R13, R7, 0xffffffff ;  /* 0xffffffff070d7836 */ /* 0x000fe20000000000 */
[----:B------:R-:W-:Y:S01]  /*0130*/  ISETP.GE.AND P2, PT, R12, 0x1, PT ;  /* 0x000000010c00780c */ /* 0x000fe20003f46270 */
[----:B------:R-:W2:Y:S01]  /*0140*/  LDC.64 R18, c[0x0][0x380] ;  /* 0x0000e000ff127b82 */ /* 0x000ea20000000a00 */
[----:B0-----:R-:W-:-:S05]  /*0150*/  IMAD.WIDE R4, R0, 0x8, R8 ;  /* 0x0000000800047825 */ /* 0x001fca00078e0208 */
[----:B-1----:R-:W3:Y:S01]  /*0160*/  LDG.E.64 R2, desc[UR4][R4.64] ;  /* 0x0000000404027981 */ /* 0x002ee2000c1e1b00 */
[C---:B------:R-:W-:Y:S01]  /*0170*/  ISETP.GE.U32.AND P1, PT, R10.reuse, R11, PT ;  /* 0x0000000b0a00720c */ /* 0x040fe20003f26070 */
[----:B------:R-:W-:Y:S01]  /*0180*/  @P0 IMAD R11, R10, R7, -R7 ;  /* 0x000000070a0b0224 */ /* 0x000fe200078e0a07 */
[----:B------:R-:W-:-:S04]  /*0190*/  ISETP.GE.AND P3, PT, R12, R13, PT ;  /* 0x0000000d0c00720c */ /* 0x000fc80003f66270 */
[----:B------:R-:W-:-:S05]  /*01a0*/  @P0 IADD3 R11, PT, PT, R12, R11, RZ ;  /* 0x0000000b0c0b0210 */ /* 0x000fca0007ffe0ff */
[----:B------:R-:W-:-:S04]  /*01b0*/  @P0 IMAD.WIDE R8, R11, 0x8, R8 ;  /* 0x000000080b080825 */ /* 0x000fc800078e0208 */
[----:B------:R-:W-:-:S04]  /*01c0*/  @!P1 IMAD.WIDE R12, R7, 0x8, R4 ;  /* 0x00000008070c9825 */ /* 0x000fc800078e0204 */
[--C-:B---3--:R-:W-:Y:S01]  /*01d0*/  IMAD.MOV.U32 R6, RZ, RZ, R2.reuse ;  /* 0x000000ffff067224 */ /* 0x108fe200078e0002 */
[-C--:B------:R-:W-:Y:S01]  /*01e0*/  MOV R7, R3.reuse ;  /* 0x0000000300077202 */ /* 0x080fe20000000f00 */
[--C-:B------:R-:W-:Y:S01]  /*01f0*/  IMAD.MOV.U32 R10, RZ, RZ, R2.reuse ;  /* 0x000000ffff0a7224 */ /* 0x100fe200078e0002 */
[-C--:B------:R-:W-:Y:S01]  /*0200*/  MOV R11, R3.reuse ;  /* 0x00000003000b7202 */ /* 0x080fe20000000f00 */
[--C-:B------:R-:W-:Y:S01]  /*0210*/  IMAD.MOV.U32 R14, RZ, RZ, R2.reuse ;  /* 0x000000ffff0e7224 */ /* 0x100fe200078e0002 */
[-C--:B------:R-:W-:Y:S01]  /*0220*/  MOV R15, R3.reuse ;  /* 0x00000003000f7202 */ /* 0x080fe20000000f00 */
[----:B------:R-:W-:Y:S01]  /*0230*/  IMAD.MOV.U32 R16, RZ, RZ, R2 ;  /* 0x000000ffff107224 */ /* 0x000fe200078e0002 */
[----:B------:R-:W-:Y:S01]  /*0240*/  MOV R17, R3 ;  /* 0x0000000300117202 */ /* 0x000fe20000000f00 */
[----:B------:R-:W3:Y:S04]  /*0250*/  @P0 LDG.E.64 R6, desc[UR4][R8.64] ;  /* 0x0000000408060981 */ /* 0x000ee8000c1e1b00 */
[----:B------:R-:W3:Y:S04]  /*0260*/  @!P1 LDG.E.64 R10, desc[UR4][R12.64] ;  /* 0x000000040c0a9981 */ /* 0x000ee8000c1e1b00 */
[----:B------:R-:W4:Y:S04]  /*0270*/  @P2 LDG.E.64 R14, desc[UR4][R4.64+-0x8] ;  /* 0xfffff804040e2981 */ /* 0x000f28000c1e1b00 */
[----:B------:R-:W4:Y:S01]  /*0280*/  @!P3 LDG.E.64 R16, desc[UR4][R4.64+0x8] ;  /* 0x000008040410b981 */ /* 0x000f22000c1e1b00 */
[C---:B------:R-:W-:Y:S01]  /*0290*/  IMAD.SHL.U32 R21, R2.reuse, 0x4, RZ ;  /* 0x0000000402157824 */ /* 0x040fe200078e00ff */
[----:B------:R-:W-:-:S04]  /*02a0*/  SHF.L.U64.HI R23, R2, 0x2, R3 ;  /* 0x0000000202177819 */ /* 0x000fc80000010203 */
[----:B---3--:R-:W-:-:S04]  /*02b0*/  IADD3 R3, P0, P1, R10, R6, -R21 ;  /* 0x000000060a037210 */ /* 0x008fc8000791e815 */
[----:B------:R-:W-:Y:S02]  /*02c0*/  IADD3.X R7, PT, PT, R11, R7, ~R23, P0, P1 ;  /* 0x000000070b077210 */ /* 0x000fe400007e2c17 */
[----:B----4-:R-:W-:Y:S01]  /*02d0*/  IADD3 R6, P0, P1, R16, R3, R14 ;  /* 0x0000000310067210 */ /* 0x010fe2000791e00e */
[----:B--2---:R-:W-:-:S03]  /*02e0*/  IMAD.WIDE R2, R0, 0x8, R18 ;  /* 0x0000000800027825 */ /* 0x004fc600078e0212 */
[----:B------:R-:W-:-:S05]  /*02f0*/  IADD3.X R7, PT, PT, R17, R7, R15, P0, P1 ;  /* 0x0000000711077210 */ /* 0x000fca00007e240f */
[----:B------:R-:W-:Y:S01]  /*0300*/  STG.E.64 desc[UR4][R2.64], R6 ;  /* 0x0000000602007986 */ /* 0x000fe2000c101b04 */
[----:B------:R-:W-:Y:S05]  /*0310*/  EXIT ;  /* 0x000000000000794d */ /* 0x000fea0003800000 */
.L_x_0:
[----:B------:R-:W-:-:S00]  /*0320*/  BRA `(.L_x_0) ;  /* 0xfffffffc00fc7947 */ /* 0x000fc0000383ffff */
[----:B------:R-:W-:-:S00]  /*0330*/  NOP ;  /* 0x0000000000007918 */ /* 0x000fc00000000000 */
        /* <DEDUP_REMOVED lines=12> */
.L_x_15:


//--------------------- .text.laplacian_1d_fp64   --------------------------
	.section	.text.laplacian_1d_fp64,"ax",@progbits
	.align	128
        .global         laplacian_1d_fp64
        .type           laplacian_1d_fp64,@function
        .size           laplacian_1d_fp64,(.L_x_16 - laplacian_1d_fp64)
        .other          laplacian_1d_fp64,@"STO_CUDA_ENTRY STV_DEFAULT"
laplacian_1d_fp64:
.text.laplacian_1d_fp64:
[----:B------:R-:W-:Y:S01]  /*0000*/  LDC R1, c[0x0][0x37c] ;  /* 0x0000df00ff017b82 */ /* 0x000fe20000000800 */
[----:B------:R-:W0:Y:S07]  /*0010*/  S2R R0, SR_TID.X ;  /* 0x0000000000007919 */ /* 0x000e2e0000002100 */
[----:B------:R-:W0:Y:S01]  /*0020*/  S2UR UR4, SR_CTAID.X ;  /* 0x00000000000479c3 */ /* 0x000e220000002500 */
[----:B------:R-:W1:Y:S07]  /*0030*/  LDCU UR5, c[0x0][0x390] ;  /* 0x00007200ff0577ac */ /* 0x000e6e0008000800 */
[----:B------:R-:W0:Y:S02]  /*0040*/  LDC R15, c[0x0][0x360] ;  /* 0x0000d800ff0f7b82 */ /* 0x000e240000000800 */
[----:B0-----:R-:W-:-:S05]  /*0050*/  IMAD R15, R15, UR4, R0 ;  /* 0x000000040f0f7c24 */ /* 0x001fca000f8e0200 */
[----:B-1----:R-:W-:-:S13]  /*0060*/  ISETP.GE.AND P0, PT, R15, UR5, PT ;  /* 0x000000050f007c0c */ /* 0x002fda000bf06270 */
[----:B------:R-:W-:Y:S05]  /*0070*/  @P0 EXIT ;  /* 0x000000000000094d */ /* 0x000fea0003800000 */
[----:B------:R-:W0:Y:S01]  /*0080*/  LDC.64 R8, c[0x0][0x388] ;  /* 0x0000e200ff087b82 */ /* 0x000e220000000a00 */
[----:B------:R-:W1:Y:S01]  /*0090*/  LDCU.64 UR6, c[0x0][0x358] ;  /* 0x00006b00ff0677ac */ /* 0x000e620008000a00 */
[----:B------:R-:W-:Y:S01]  /*00a0*/  ISETP.GE.AND P0, PT, R15, 0x1, PT ;  /* 0x000000010f00780c */ /* 0x000fe20003f06270 */
[----:B------:R-:W-:-:S05]  /*00b0*/  UIADD3 UR4, UPT, UPT, UR5, -0x1, URZ ;  /* 0xffffffff05047890 */ /* 0x000fca000fffe0ff */
[----:B------:R-:W2:Y:S01]  /*00c0*/  LDC.64 R12, c[0x0][0x380] ;  /* 0x0000e000ff0c7b82 */ /* 0x000ea20000000a00 */
[----:B0-----:R-:W-:-:S05]  /*00d0*/  IMAD.WIDE R2, R15, 0x8, R8 ;  /* 0x000000080f027825 */ /* 0x001fca00078e0208 */
[----:B-1----:R-:W3:Y:S01]  /*00e0*/  LDG.E.64 R4, desc[UR6][R2.64] ;  /* 0x0000000602047981 */ /* 0x002ee2000c1e1b00 */
[C---:B------:R-:W-:Y:S01]  /*00f0*/  ISETP.GE.AND P1, PT, R15.reuse, UR4, PT ;  /* 0x000000040f007c0c */ /* 0x040fe2000bf26270 */
[----:B------:R-:W-:-:S04]  /*0100*/  @P0 VIADD R7, R15, 0xffffffff ;  /* 0xffffffff0f070836 */ /* 0x000fc80000000000 */
[----:B------:R-:W-:-:S04]  /*0110*/  @P0 IMAD.WIDE.U32 R8, R7, 0x8, R8 ;  /* 0x0000000807080825 */ /* 0x000fc800078e0008 */
[--C-:B---3--:R-:W-:Y:S01]  /*0120*/  IMAD.MOV.U32 R6, RZ, RZ, R4.reuse ;  /* 0x000000ffff067224 */ /* 0x108fe200078e0004 */
[-C--:B------:R-:W-:Y:S01]  /*0130*/  MOV R7, R5.reuse ;  /* 0x0000000500077202 */ /* 0x080fe20000000f00 */
[----:B------:R-:W-:Y:S01]  /*0140*/  IMAD.MOV.U32 R10, RZ, RZ, R4 ;  /* 0x000000ffff0a7224 */ /* 0x000fe200078e0004 */
[----:B------:R-:W-:-:S04]  /*0150*/  MOV R11, R5 ;  /* 0x00000005000b7202 */ /* 0x000fc80000000f00 */
[----:B------:R-:W3:Y:S04]  /*0160*/  @P0 LDG.E.64 R6, desc[UR6][R8.64] ;  /* 0x0000000608060981 */ /* 0x000ee8000c1e1b00 */
[----:B------:R-:W3:Y:S01]  /*0170*/  @!P1 LDG.E.64 R10, desc[UR6][R2.64+0x8] ;  /* 0x00000806020a9981 */ /* 0x000ee2000c1e1b00 */
[C---:B------:R-:W-:Y:S01]  /*0180*/  IMAD.SHL.U32 R17, R4.reuse, 0x2, RZ ;  /* 0x0000000204117824 */ /* 0x040fe200078e00ff */
[----:B------:R-:W-:-:S04]  /*0190*/  SHF.L.U64.HI R5, R4, 0x1, R5 ;  /* 0x0000000104057819 */ /* 0x000fc80000010205 */
[----:B---3--:R-:W-:-:S04]  /*01a0*/  IADD3 R6, P0, P1, R10, R6, -R17 ;  /* 0x000000060a067210 */ /* 0x008fc8000791e811 */
[----:B------:R-:W-:Y:S01]  /*01b0*/  IADD3.X R7, PT, PT, R11, R7, ~R5, P0, P1 ;  /* 0x000000070b077210 */ /* 0x000fe200007e2c05 */
[----:B--2---:R-:W-:-:S05]  /*01c0*/  IMAD.WIDE R4, R15, 0x8, R12 ;  /* 0x000000080f047825 */ /* 0x004fca00078e020c */
[----:B------:R-:W-:Y:S01]  /*01d0*/  STG.E.64 desc[UR6][R4.64], R6 ;  /* 0x0000000604007986 */ /* 0x000fe2000c101b06 */
[----:B------:R-:W-:Y:S05]  /*01e0*/  EXIT ;  /* 0x000000000000794d */ /* 0x000fea0003800000 */
.L_x_1:
        /* <DEDUP_REMOVED lines=9> */
.L_x_16:


//--------------------- .text.dhsr_cycle_fp64     --------------------------
	.section	.text.dhsr_cycle_fp64,"ax",@progbits
	.align	128
        .global         dhsr_cycle_fp64
        .type           dhsr_cycle_fp64,@function
        .size           dhsr_cycle_fp64,(.L_x_17 - dhsr_cycle_fp64)
        .other          dhsr_cycle_fp64,@"STO_CUDA_ENTRY STV_DEFAULT"
dhsr_cycle_fp64:
.text.dhsr_cycle_fp64:
        /* <DEDUP_REMOVED lines=9> */
[----:B------:R-:W1:Y:S07]  /*0090*/  LDCU.64 UR8, c[0x0][0x358] ;  /* 0x00006b00ff0877ac */ /* 0x000e6e0008000a00 */
[----:B------:R-:W2:Y:S01]  /*00a0*/  LDC.64 R12, c[0x0][0x398] ;  /* 0x0000e600ff0c7b82 */ /* 0x000ea20000000a00 */
[----:B0-----:R-:W-:-:S06]  /*00b0*/  IMAD.WIDE R10, R6, 0x8, R10 ;  /* 0x00000008060a7825 */ /* 0x001fcc00078e020a */
[----:B-1----:R-:W3:Y:S01]  /*00c0*/  LDG.E.64 R10, desc[UR8][R10.64] ;  /* 0x000000080a0a7981 */ /* 0x002ee2000c1e1b00 */
[----:B--2---:R-:W-:-:S06]  /*00d0*/  IMAD.WIDE R12, R6, 0x8, R12 ;  /* 0x00000008060c7825 */ /* 0x004fcc00078e020c */
[----:B------:R-:W2:Y:S01]  /*00e0*/  LDG.E.64 R12, desc[UR8][R12.64] ;  /* 0x000000080c0c7981 */ /* 0x000ea2000c1e1b00 */
[----:B------:R-:W-:Y:S01]  /*00f0*/  UMOV UR4, 0x4321 ;  /* 0x0000432100047882 */ /* 0x000fe20000000000 */
[----:B------:R-:W-:Y:S02]  /*0100*/  IMAD.MOV.U32 R14, RZ, RZ, 0x0 ;  /* 0x00000000ff0e7424 */ /* 0x000fe400078e00ff */
[----:B------:R-:W-:Y:S01]  /*0110*/  IMAD.MOV.U32 R15, RZ, RZ, -0x80000000 ;  /* 0x80000000ff0f7424 */ /* 0x000fe200078e00ff */
[----:B------:R-:W-:Y:S01]  /*0120*/  BSSY.RECONVERGENT B0, `(.L_x_2) ;  /* 0x0000076000007945 */ /* 0x000fe20003800200 */
[----:B------:R-:W-:Y:S01]  /*0130*/  IMAD.MOV.U32 R21, RZ, RZ, RZ ;  /* 0x000000ffff157224 */ /* 0x000fe200078e00ff */
[----:B---3--:R-:W-:Y:S02]  /*0140*/  IADD3 R5, P3, PT, RZ, -R10, RZ ;  /* 0x8000000aff057210 */ /* 0x008fe40007f7e0ff */
[----:B------:R-:W-:Y:S02]  /*0150*/  ISETP.LT.AND P2, PT, R11, RZ, PT ;  /* 0x000000ff0b00720c */ /* 0x000fe40003f41270 */
[----:B--2---:R-:W-:-:S02]  /*0160*/  ISETP.LT.AND P1, PT, R13, RZ, PT ;  /* 0x000000ff0d00720c */ /* 0x004fc40003f21270 */
[----:B------:R-:W-:Y:S01]  /*0170*/  IADD3 R3, P0, PT, RZ, -R12, RZ ;  /* 0x8000000cff037210 */ /* 0x000fe20007f1e0ff */
[----:B------:R-:W-:Y:S01]  /*0180*/  IMAD.X R7, RZ, RZ, ~R11, P3 ;  /* 0x000000ffff077224 */ /* 0x000fe200018e0e0b */
[----:B------:R-:W-:Y:S02]  /*0190*/  SEL R5, R5, R10, P2 ;  /* 0x0000000a05057207 */ /* 0x000fe40001000000 */
[----:B------:R-:W-:Y:S01]  /*01a0*/  SEL R2, R3, R12, P1 ;  /* 0x0000000c03027207 */ /* 0x000fe20000800000 */
[----:B------:R-:W-:Y:S01]  /*01b0*/  IMAD.X R3, RZ, RZ, ~R13, P0 ;  /* 0x000000ffff037224 */ /* 0x000fe200000e0e0d */
[----:B------:R-:W-:Y:S02]  /*01c0*/  SEL R0, R7, R11, P2 ;  /* 0x0000000b07007207 */ /* 0x000fe40001000000 */
[----:B------:R-:W-:Y:S02]  /*01d0*/  IADD3 R2, P0, PT, R2, R5, RZ ;  /* 0x0000000502027210 */ /* 0x000fe40007f1e0ff */
[----:B------:R-:W-:-:S05]  /*01e0*/  SEL R3, R3, R13, P1 ;  /* 0x0000000d03037207 */ /* 0x000fca0000800000 */
[----:B------:R-:W-:Y:S01]  /*01f0*/  IMAD.X R3, R3, 0x1, R0, P0 ;  /* 0x0000000103037824 */ /* 0x000fe200000e0600 */
[C---:B------:R-:W-:Y:S02]  /*0200*/  ISETP.GE.U32.AND P0, PT, R2.reuse, -0x400000, PT ;  /* 0xffc000000200780c */ /* 0x040fe40003f06070 */
[----:B------:R-:W-:Y:S02]  /*0210*/  IADD3 R2, P1, PT, R2, 0x400000, RZ ;  /* 0x0040000002027810 */ /* 0x000fe40007f3e0ff */
[----:B------:R-:W-:-:S03]  /*0220*/  ISETP.GE.U32.AND.EX P0, PT, R3, RZ, PT, P0 ;  /* 0x000000ff0300720c */ /* 0x000fc60003f06100 */
[----:B------:R-:W-:-:S05]  /*0230*/  IMAD.X R3, RZ, RZ, R3, P1 ;  /* 0x000000ffff037224 */ /* 0x000fca00008e0603 */
[----:B------:R-:W-:-:S04]  /*0240*/  SEL R3, R2, R3, !P0 ;  /* 0x0000000302037207 */ /* 0x000fc80004000000 */
[----:B------:R-:W0:Y:S01]  /*0250*/  FLO.U32 R4, R3 ;  /* 0x0000000300047300 */ /* 0x000e2200000e0000 */
[----:B------:R-:W-:Y:S01]  /*0260*/  SEL R2, R2, RZ, P0 ;  /* 0x000000ff02027207 */ /* 0x000fe20000000000 */
[----:B------:R-:W-:Y:S02]  /*0270*/  IMAD.U32 R0, RZ, RZ, UR4 ;  /* 0x00000004ff007e24 */ /* 0x000fe4000f8e00ff */
[----:B------:R-:W-:Y:S01]  /*0280*/  IMAD.MOV.U32 R5, RZ, RZ, 0x4b800000 ;  /* 0x4b800000ff057424 */ /* 0x000fe200078e00ff */
[----:B0-----:R-:W-:-:S04]  /*0290*/  IADD3 R4, PT, PT, -R4, 0x1f, RZ ;  /* 0x0000001f04047810 */ /* 0x001fc80007ffe1ff */
[----:B------:R-:W-:-:S04]  /*02a0*/  SHF.L.W.U32.HI R7, R2, R4, R3 ;  /* 0x0000000402077219 */ /* 0x000fc80000010e03 */
[----:B------:R-:W-:-:S04]  /*02b0*/  PRMT R0, R7, R0, 0x3f ;  /* 0x0000003f07007416 */ /* 0x000fc80000000000 */
[C---:B------:R-:W-:Y:S02]  /*02c0*/  FSETP.GEU.AND P2, PT, |R0|.reuse, 1.175494350822287508e-38, PT ;  /* 0x008000000000780b */ /* 0x040fe40003f4e200 */
[----:B------:R-:W-:Y:S02]  /*02d0*/  FSETP.GT.AND P1, PT, |R0|, 8.50705917302346158658e+37, PT ;  /* 0x7e8000000000780b */ /* 0x000fe40003f24200 */
[----:B------:R-:W-:-:S04]  /*02e0*/  FSEL R5, R5, 1, !P2 ;  /* 0x3f80000005057808 */ /* 0x000fc80005000000 */
[----:B------:R-:W-:-:S05]  /*02f0*/  FSEL R3, R5, 0.25, !P1 ;  /* 0x3e80000005037808 */ /* 0x000fca0004800000 */
[----:B------:R-:W-:-:S06]  /*0300*/  FMUL R0, R0, R3 ;  /* 0x0000000300007220 */ /* 0x000fcc0000400000 */
[----:B------:R-:W0:Y:S01]  /*0310*/  MUFU.RCP R0, R0 ;  /* 0x0000000000007308 */ /* 0x000e220000001000 */
[----:B------:R-:W-:-:S04]  /*0320*/  LOP3.LUT R5, R4, 0x1f, RZ, 0xc0, !PT ;  /* 0x0000001f04057812 */ /* 0x000fc800078ec0ff */
[----:B------:R-:W-:Y:S01]  /*0330*/  SHF.L.U32 R2, R2, R5, RZ ;  /* 0x0000000502027219 */ /* 0x000fe200000006ff */
[----:B0-----:R-:W-:-:S05]  /*0340*/  FMUL R3, R3, R0 ;  /* 0x0000000003037220 */ /* 0x001fca0000400000 */
[----:B------:R-:W-:Y:S01]  /*0350*/  LEA R17, R3, 0xfffffe00, 0x9 ;  /* 0xfffffe0003117811 */ /* 0x000fe200078e48ff */
[----:B------:R-:W-:-:S04]  /*0360*/  IMAD.MOV.U32 R3, RZ, RZ, RZ ;  /* 0x000000ffff037224 */ /* 0x000fc800078e00ff */
[----:B------:R-:W-:-:S04]  /*0370*/  IMAD.WIDE.U32 R8, R7, R17, R2 ;  /* 0x0000001107087225 */ /* 0x000fc800078e0002 */
[----:B------:R-:W-:-:S05]  /*0380*/  IMAD.HI.U32 R19, R17, R2, RZ ;  /* 0x0000000211137227 */ /* 0x000fca00078e00ff */
[----:B------:R-:W-:Y:S01]  /*0390*/  IADD3 R19, P2, P3, RZ, -R8, -R19 ;  /* 0x80000008ff137210 */ /* 0x000fe20007b5e813 */
[----:B------:R-:W-:-:S04]  /*03a0*/  IMAD.MOV R8, RZ, RZ, -R7 ;  /* 0x000000ffff087224 */ /* 0x000fc800078e0a07 */
[----:B------:R-:W-:Y:S01]  /*03b0*/  IMAD.HI.U32 R14, P1, R17, R19, R14 ;  /* 0x00000013110e7227 */ /* 0x000fe2000782000e */
[----:B------:R-:W-:-:S04]  /*03c0*/  IADD3.X R9, PT, PT, R8, -0x1, ~R9, P2, P3 ;  /* 0xffffffff08097810 */ /* 0x000fc800017e6c09 */
[----:B------:R-:W-:Y:S02]  /*03d0*/  SEL R15, RZ, 0x1, !P1 ;  /* 0x00000001ff0f7807 */ /* 0x000fe40004800000 */
[----:B------:R-:W-:Y:S01]  /*03e0*/  ISETP.GT.U32.AND P1, PT, R19, -0x1, PT ;  /* 0xffffffff1300780c */ /* 0x000fe20003f24070 */
[----:B------:R-:W-:-:S03]  /*03f0*/  IMAD.WIDE.U32 R14, R17, R9, R14 ;  /* 0x00000009110e7225 */ /* 0x000fc600078e000e */
[----:B------:R-:W-:Y:S02]  /*0400*/  ISETP.GT.AND.EX P1, PT, R9, -0x1, PT, P1 ;  /* 0xffffffff0900780c */ /* 0x000fe40003f24310 */
[----:B------:R-:W-:Y:S02]  /*0410*/  IADD3 RZ, P2, PT, R14, R19, RZ ;  /* 0x000000130eff7210 */ /* 0x000fe40007f5e0ff */
[----:B------:R-:W-:Y:S02]  /*0420*/  SHF.R.U32.HI R0, RZ, 0x1f, R9 ;  /* 0x0000001fff007819 */ /* 0x000fe40000011609 */
[----:B------:R-:W-:Y:S02]  /*0430*/  SEL R17, R17, RZ, P1 ;  /* 0x000000ff11117207 */ /* 0x000fe40000800000 */
[----:B------:R-:W-:Y:S02]  /*0440*/  IADD3.X R14, P2, PT, R15, R9, RZ, P2, !PT ;  /* 0x000000090f0e7210 */ /* 0x000fe4000175e4ff */
[----:B------:R-:W-:-:S02]  /*0450*/  LOP3.LUT R0, R0, 0x1, RZ, 0x3c, !PT ;  /* 0x0000000100007812 */ /* 0x000fc400078e3cff */
[----:B------:R-:W-:Y:S02]  /*0460*/  IADD3 R14, P1, PT, R17, R14, RZ ;  /* 0x0000000e110e7210 */ /* 0x000fe40007f3e0ff */
[----:B------:R-:W-:-:S05]  /*0470*/  SEL R9, RZ, 0x1, !P2 ;  /* 0x00000001ff097807 */ /* 0x000fca0005000000 */
[----:B------:R-:W-:-:S05]  /*0480*/  IMAD.X R0, R0, 0x1, R9, P1 ;  /* 0x0000000100007824 */ /* 0x000fca00008e0609 */
[----:B------:R-:W-:-:S04]  /*0490*/  ISETP.NE.AND P1, PT, R0, 0x2, PT ;  /* 0x000000020000780c */ /* 0x000fc80003f25270 */
[----:B------:R-:W-:Y:S01]  /*04a0*/  SEL R8, R14, 0xffffffff, P1 ;  /* 0xffffffff0e087807 */ /* 0x000fe20000800000 */
[----:B------:R-:W-:-:S04]  /*04b0*/  IMAD.MOV.U32 R15, RZ, RZ, RZ ;  /* 0x000000ffff0f7224 */ /* 0x000fc800078e00ff */
[----:B------:R-:W-:Y:S01]  /*04c0*/  IMAD.HI.U32 R14, R8, R2, RZ ;  /* 0x00000002080e7227 */ /* 0x000fe200078e00ff */
[----:B------:R-:W-:-:S03]  /*04d0*/  IADD3 R0, P1, PT, R10, -R12, RZ ;  /* 0x8000000c0a007210 */ /* 0x000fc60007f3e0ff */
[----:B------:R-:W-:Y:S01]  /*04e0*/  IMAD.WIDE.U32 R14, R7, R8, R14 ;  /* 0x00000008070e7225 */ /* 0x000fe200078e000e */
[----:B------:R-:W-:Y:S02]  /*04f0*/  IADD3.X R9, PT, PT, R11, ~R13, RZ, P1, !PT ;  /* 0x8000000d0b097210 */ /* 0x000fe40000ffe4ff */
[----:B------:R-:W-:Y:S02]  /*0500*/  IADD3 R17, P3, PT, RZ, -R0, RZ ;  /* 0x80000000ff117210 */ /* 0x000fe40007f7e0ff */
[----:B------:R-:W-:-:S04]  /*0510*/  IADD3 RZ, P1, PT, R2, R14, RZ ;  /* 0x0000000e02ff7210 */ /* 0x000fc80007f3e0ff */
[----:B------:R-:W-:Y:S01]  /*0520*/  IADD3.X RZ, P1, PT, R7, R15, RZ, P1, !PT ;  /* 0x0000000f07ff7210 */ /* 0x000fe20000f3e4ff */
[----:B------:R-:W-:Y:S01]  /*0530*/  IMAD.X R14, RZ, RZ, ~R9, P3 ;  /* 0x000000ffff0e7224 */ /* 0x000fe200018e0e09 */
[----:B------:R-:W-:-:S04]  /*0540*/  ISETP.LT.AND P2, PT, R9, RZ, PT ;  /* 0x000000ff0900720c */ /* 0x000fc80003f41270 */
[----:B------:R-:W-:Y:S02]  /*0550*/  SEL R9, R14, R9, P2 ;  /* 0x000000090e097207 */ /* 0x000fe40001000000 */
[----:B------:R-:W-:Y:S02]  /*0560*/  SEL R16, R17, R0, P2 ;  /* 0x0000000011107207 */ /* 0x000fe40001000000 */
[----:B------:R-:W-:Y:S01]  /*0570*/  VIMNMX.U32 R14, PT, PT, R8, -0x2, PT ;  /* 0xfffffffe080e7848 */ /* 0x000fe20003fe0000 */
[----:B------:R-:W-:Y:S01]  /*0580*/  VIADD R0, R4, 0x60 ;  /* 0x0000006004007836 */ /* 0x000fe20000000000 */
[-C--:B------:R-:W-:Y:S01]  /*0590*/  SHF.L.W.U32.HI R17, R16, R4.reuse, R9 ;  /* 0x0000000410117219 */ /* 0x080fe20000010e09 */
[----:B------:R-:W-:Y:S01]  /*05a0*/  @P0 VIADD R0, R4, 0x40 ;  /* 0x0000004004000836 */ /* 0x000fe20000000000 */
[----:B------:R-:W-:Y:S01]  /*05b0*/  SHF.L.W.U32.HI R9, R9, R4, RZ ;  /* 0x0000000409097219 */ /* 0x000fe20000010eff */
[----:B------:R-:W-:Y:S01]  /*05c0*/  @!P1 VIADD R8, R14, 0x1 ;  /* 0x000000010e089836 */ /* 0x000fe20000000000 */
[----:B------:R-:W-:Y:S01]  /*05d0*/  SHF.L.U32 R16, R16, R5, RZ ;  /* 0x0000000510107219 */ /* 0x000fe200000006ff */
[----:B------:R-:W-:-:S02]  /*05e0*/  IMAD.MOV.U32 R19, RZ, RZ, RZ ;  /* 0x000000ffff137224 */ /* 0x000fc400078e00ff */
[----:B------:R-:W-:-:S07]  /*05f0*/  IMAD.MOV.U32 R15, RZ, RZ, RZ ;  /* 0x000000ffff0f7224 */ /* 0x000fce00078e00ff */
.L_x_3:
[----:B------:R-:W-:Y:S01]  /*0600*/  IADD3 RZ, P0, PT, -R2, R17, RZ ;  /* 0x0000001102ff7210 */ /* 0x000fe20007f1e1ff */
[----:B------:R-:W-:Y:S01]  /*0610*/  IMAD.MOV.U32 R4, RZ, RZ, RZ ;  /* 0x000000ffff047224 */ /* 0x000fe200078e00ff */
[----:B------:R-:W-:Y:S01]  /*0620*/  PLOP3.LUT P2, PT, PT, PT, PT, 0x8, 0x80 ;  /* 0x000000000080781c */ /* 0x000fe20003f4e170 */
[----:B------:R-:W-:Y:S01]  /*0630*/  IMAD.MOV.U32 R14, RZ, RZ, R15 ;  /* 0x000000ffff0e7224 */ /* 0x000fe200078e000f */
[----:B------:R-:W-:Y:S01]  /*0640*/  IADD3.X RZ, P0, PT, ~R7, R9, RZ, P0, !PT ;  /* 0x0000000907ff7210 */ /* 0x000fe2000071e5ff */
[----:B------:R-:W-:Y:S01]  /*0650*/  UMOV UR4, URZ ;  /* 0x000000ff00047c82 */ /* 0x000fe20008000000 */
[----:B------:R-:W-:Y:S02]  /*0660*/  VIADD R19, R19, 0x20 ;  /* 0x0000002013137836 */ /* 0x000fe40000000000 */
[----:B------:R-:W-:-:S03]  /*0670*/  IADD3.X R5, PT, PT, R21, 0x1, RZ, P0, !PT ;  /* 0x0000000115057810 */ /* 0x000fc600007fe4ff */
[----:B------:R-:W-:-:S05]  /*0680*/  IMAD.HI.U32 R4, R21, R8, R4 ;  /* 0x0000000815047227 */ /* 0x000fca00078e0004 */
[----:B------:R-:W-:-:S04]  /*0690*/  ISETP.GE.U32.AND P0, PT, R4, R21, PT ;  /* 0x000000150400720c */ /* 0x000fc80003f06070 */
[----:B------:R-:W-:-:S05]  /*06a0*/  SEL R15, R4, 0xffffffff, P0 ;  /* 0xffffffff040f7807 */ /* 0x000fca0000000000 */
[----:B------:R-:W-:-:S04]  /*06b0*/  IMAD.WIDE.U32 R4, R15, R2, RZ ;  /* 0x000000020f047225 */ /* 0x000fc800078e00ff */
[----:B------:R-:W-:Y:S01]  /*06c0*/  IMAD R18, R2, R15, RZ ;  /* 0x0000000f02127224 */ /* 0x000fe200078e02ff */
[----:B------:R-:W-:Y:S01]  /*06d0*/  MOV R4, R5 ;  /* 0x0000000500047202 */ /* 0x000fe20000000f00 */
[----:B------:R-:W-:-:S03]  /*06e0*/  IMAD.MOV.U32 R5, RZ, RZ, RZ ;  /* 0x000000ffff057224 */ /* 0x000fc600078e00ff */
[----:B------:R-:W-:Y:S01]  /*06f0*/  IADD3 R23, P0, PT, -R18, R17, RZ ;  /* 0x0000001112177210 */ /* 0x000fe20007f1e1ff */
[----:B------:R-:W-:-:S03]  /*0700*/  IMAD.WIDE.U32 R4, R7, R15, R4 ;  /* 0x0000000f07047225 */ /* 0x000fc600078e0004 */
[----:B------:R-:W-:-:S04]  /*0710*/  IADD3.X R4, P0, PT, R9, ~R4, RZ, P0, !PT ;  /* 0x8000000409047210 */ /* 0x000fc8000071e4ff */
[----:B------:R-:W-:-:S13]  /*0720*/  IADD3.X R5, P0, PT, R21, ~R5, RZ, P0, !PT ;  /* 0x8000000515057210 */ /* 0x000fda000071e4ff */
[----:B------:R-:W-:Y:S01]  /*0730*/  @!P0 IADD3 R23, P1, PT, R2, R23, RZ ;  /* 0x0000001702178210 */ /* 0x000fe20007f3e0ff */
[----:B------:R-:W-:-:S03]  /*0740*/  @!P0 VIADD R15, R15, 0xffffffff ;  /* 0xffffffff0f0f8836 */ /* 0x000fc60000000000 */
[----:B------:R-:W-:-:S04]  /*0750*/  @!P0 IADD3.X R4, P1, PT, R7, R4, RZ, P1, !PT ;  /* 0x0000000407048210 */ /* 0x000fc80000f3e4ff */
[----:B------:R-:W-:-:S04]  /*0760*/  @!P0 IADD3.X R5, P1, PT, RZ, R5, RZ, P1, !PT ;  /* 0x00000005ff058210 */ /* 0x000fc80000f3e4ff */
[----:B------:R-:W-:Y:S02]  /*0770*/  @!P0 PLOP3.LUT P2, PT, P1, PT, PT, 0x8, 0x80 ;  /* 0x000000000080881c */ /* 0x000fe40000f4e170 */
[----:B------:R-:W-:Y:S02]  /*0780*/  IADD3 RZ, P1, PT, RZ, -UR4, RZ ;  /* 0x80000004ffff7c10 */ /* 0x000fe4000ff3e0ff */
[----:B------:R-:W-:Y:S02]  /*0790*/  ISETP.GT.U32.AND P0, PT, R19, R0, PT ;  /* 0x000000001300720c */ /* 0x000fe40003f04070 */
[----:B------:R-:W-:Y:S01]  /*07a0*/  IADD3.X R17, P1, PT, R16, -0x1, RZ, P1, !PT ;  /* 0xffffffff10117810 */ /* 0x000fe20000f3e4ff */
[----:B------:R-:W-:-:S06]  /*07b0*/  IMAD.MOV.U32 R16, RZ, RZ, RZ ;  /* 0x000000ffff107224 */ /* 0x000fcc00078e00ff */
[----:B------:R-:W-:Y:S01]  /*07c0*/  @P2 IADD3 R23, P3, PT, R2, R23, RZ ;  /* 0x0000001702172210 */ /* 0x000fe20007f7e0ff */
[----:B------:R-:W-:-:S03]  /*07d0*/  @P2 VIADD R15, R15, 0xffffffff ;  /* 0xffffffff0f0f2836 */ /* 0x000fc60000000000 */
[----:B------:R-:W-:Y:S02]  /*07e0*/  @P2 IADD3.X R4, P3, PT, R7, R4, RZ, P3, !PT ;  /* 0x0000000407042210 */ /* 0x000fe40001f7e4ff */
[----:B------:R-:W-:-:S03]  /*07f0*/  IADD3.X R9, P1, PT, R23, -0x1, RZ, P1, !PT ;  /* 0xffffffff17097810 */ /* 0x000fc60000f3e4ff */
[----:B------:R-:W-:Y:S01]  /*0800*/  @P2 IMAD.X R5, RZ, RZ, R5, P3 ;  /* 0x000000ffff052224 */ /* 0x000fe200018e0605 */
[----:B------:R-:W-:-:S04]  /*0810*/  IADD3.X R21, P1, PT, R4, -0x1, RZ, P1, !PT ;  /* 0xffffffff04157810 */ /* 0x000fc80000f3e4ff */
[----:B------:R-:W-:-:S13]  /*0820*/  IADD3.X RZ, P1, PT, R5, -0x1, RZ, P1, !PT ;  /* 0xffffffff05ff7810 */ /* 0x000fda0000f3e4ff */
[----:B------:R-:W-:Y:S01]  /*0830*/  @!P1 IADD3 RZ, P3, PT, RZ, R17, RZ ;  /* 0x00000011ffff9210 */ /* 0x000fe20007f7e0ff */
[----:B------:R-:W-:-:S03]  /*0840*/  @!P1 VIADD R15, R15, 0xffffffff ;  /* 0xffffffff0f0f9836 */ /* 0x000fc60000000000 */
[----:B------:R-:W-:-:S05]  /*0850*/  @!P1 IADD3.X R9, P3, PT, R2, R9, RZ, P3, !PT ;  /* 0x0000000902099210 */ /* 0x000fca0001f7e4ff */
[----:B------:R-:W-:Y:S01]  /*0860*/  @!P1 IMAD.X R21, R7, 0x1, R21, P3 ;  /* 0x0000000107159824 */ /* 0x000fe200018e0615 */
[----:B------:R-:W-:Y:S07]  /*0870*/  @!P0 BRA `(.L_x_3) ;  /* 0xfffffffc00608947 */ /* 0x000fee000383ffff */
[----:B------:R-:W-:Y:S05]  /*0880*/  BSYNC.RECONVERGENT B0 ;  /* 0x0000000000007941 */ /* 0x000fea0003800200 */
.L_x_2:
[----:B------:R-:W0:Y:S01]  /*0890*/  LDC.64 R8, c[0x0][0x3a0] ;  /* 0x0000e800ff087b82 */ /* 0x000e220000000a00 */
[----:B------:R-:W1:Y:S01]  /*08a0*/  LDCU.128 UR12, c[0x0][0x3b0] ;  /* 0x00007600ff0c77ac */ /* 0x000e620008000c00 */
[----:B------:R-:W2:Y:S01]  /*08b0*/  LDCU.64 UR10, c[0x0][0x3a8] ;  /* 0x00007500ff0a77ac */ /* 0x000ea20008000a00 */
[----:B0-----:R-:W-:-:S06]  /*08c0*/  IMAD.WIDE R8, R6, 0x8, R8 ;  /* 0x0000000806087825 */ /* 0x001fcc00078e0208 */
[----:B------:R-:W3:Y:S01]  /*08d0*/  LDG.E.64 R8, desc[UR8][R8.64] ;  /* 0x0000000808087981 */ /* 0x000ee2000c1e1b00 */
[----:B-1----:R-:W-:Y:S01]  /*08e0*/  UIMAD.WIDE.U32 UR6, UR15, -0x61c88647, URZ ;  /* 0x9e3779b90f0678a5 */ /* 0x002fe2000f8e00ff */
[----:B------:R-:W-:Y:S01]  /*08f0*/  ISETP.NE.AND P0, PT, R0, 0x80, PT ;  /* 0x000000800000780c */ /* 0x000fe20003f05270 */
[----:B------:R-:W-:Y:S01]  /*0900*/  UIMAD.WIDE.U32 UR4, UR14, -0x61c88647, URZ ;  /* 0x9e3779b90e0478a5 */ /* 0x000fe2000f8e00ff */
[----:B------:R-:W-:Y:S01]  /*0910*/  IMAD.WIDE.U32 R24, R10, -0x61c88647, RZ ;  /* 0x9e3779b90a187825 */ /* 0x000fe200078e00ff */
[----:B------:R-:W-:Y:S01]  /*0920*/  UIMAD.WIDE.U32 UR6, URZ, UR14, UR6 ;  /* 0x0000000eff0672a5 */ /* 0x000fe2000f8e0006 */
[----:B------:R-:W-:Y:S01]  /*0930*/  SEL R7, R14, 0xffffffff, P0 ;  /* 0xffffffff0e077807 */ /* 0x000fe20000000000 */
[----:B------:R-:W-:Y:S01]  /*0940*/  UISETP.LT.AND UP1, UPT, UR15, URZ, UPT ;  /* 0x000000ff0f00728c */ /* 0x000fe2000bf21270 */
[----:B------:R-:W-:Y:S01]  /*0950*/  SEL R4, R15, 0xffffffff, P0 ;  /* 0xffffffff0f047807 */ /* 0x000fe20000000000 */
[----:B------:R-:W-:Y:S01]  /*0960*/  UIADD3 UR4, UP0, UPT, UR5, UR6, URZ ;  /* 0x0000000605047290 */ /* 0x000fe2000ff1e0ff */
[----:B--2---:R-:W-:Y:S01]  /*0970*/  ISETP.GT.AND P0, PT, RZ, UR11, PT ;  /* 0x0000000bff007c0c */ /* 0x004fe2000bf04270 */
[C---:B------:R-:W-:Y:S01]  /*0980*/  IMAD.WIDE.U32 R16, R7.reuse, UR10, RZ ;  /* 0x0000000a07107c25 */ /* 0x040fe2000f8e00ff */
[----:B------:R-:W-:Y:S01]  /*0990*/  ISETP.LT.AND P1, PT, R7, RZ, PT ;  /* 0x000000ff0700720c */ /* 0x000fe20003f21270 */
[----:B------:R-:W-:Y:S01]  /*09a0*/  UIMAD.X UR6, URZ, UR15, UR7, UP0 ;  /* 0x0000000fff0672a4 */ /* 0x000fe200080e0607 */
[----:B------:R-:W-:Y:S01]  /*09b0*/  ISETP.LT.AND P5, PT, R11, RZ, PT ;  /* 0x000000ff0b00720c */ /* 0x000fe20003fa1270 */
[----:B------:R-:W-:-:S03]  /*09c0*/  IMAD.WIDE.U32 R2, R4, UR10, RZ ;  /* 0x0000000a04027c25 */ /* 0x000fc6000f8e00ff */
[----:B------:R-:W-:Y:S01]  /*09d0*/  @UP1 UIADD3 UR6, UPT, UPT, UR6, 0x61c88647, URZ ;  /* 0x61c8864706061890 */ /* 0x000fe2000fffe0ff */
[----:B------:R-:W-:-:S04]  /*09e0*/  IMAD.WIDE.U32 R16, R4, UR11, R16 ;  /* 0x0000000b04107c25 */ /* 0x000fc8000f8e0010 */
[----:B------:R-:W-:Y:S01]  /*09f0*/  IMAD.WIDE.U32 R14, R11, -0x61c88647, RZ ;  /* 0x9e3779b90b0e7825 */ /* 0x000fe200078e00ff */
[----:B------:R-:W-:Y:S02]  /*0a00*/  IADD3 R3, P3, PT, R3, R16, RZ ;  /* 0x0000001003037210 */ /* 0x000fe40007f7e0ff */
[----:B------:R-:W-:Y:S01]  /*0a10*/  ISETP.GT.AND P4, PT, RZ, UR6, PT ;  /* 0x00000006ff007c0c */ /* 0x000fe2000bf84270 */
[----:B------:R-:W-:-:S04]  /*0a20*/  IMAD.WIDE.U32 R20, R4, UR6, RZ ;  /* 0x0000000604147c25 */ /* 0x000fc8000f8e00ff */
[----:B------:R-:W-:Y:S02]  /*0a30*/  IMAD.X R5, R7, UR11, R17, P3 ;  /* 0x0000000b07057c24 */ /* 0x000fe400098e0611 */
[----:B------:R-:W-:-:S04]  /*0a40*/  IMAD.WIDE.U32 R18, R4, UR4, RZ ;  /* 0x0000000404127c25 */ /* 0x000fc8000f8e00ff */
[----:B------:R-:W-:-:S04]  /*0a50*/  IMAD.WIDE.U32 R20, R7, UR4, R20 ;  /* 0x0000000407147c25 */ /* 0x000fc8000f8e0014 */
[----:B------:R-:W-:Y:S01]  /*0a60*/  IMAD.WIDE.U32 R14, RZ, R10, R14 ;  /* 0x0000000aff0e7225 */ /* 0x000fe200078e000e */
[----:B------:R-:W-:-:S03]  /*0a70*/  IADD3 RZ, P3, PT, R19, R20, RZ ;  /* 0x0000001413ff7210 */ /* 0x000fc60007f7e0ff */
[----:B------:R-:W-:Y:S01]  /*0a80*/  @P0 IMAD.IADD R5, R5, 0x1, -R4 ;  /* 0x0000000105050824 */ /* 0x000fe200078e0a04 */
[----:B------:R-:W-:Y:S01]  /*0a90*/  IADD3 R24, P2, PT, R25, R14, RZ ;  /* 0x0000000e19187210 */ /* 0x000fe20007f5e0ff */
[C---:B------:R-:W-:Y:S02]  /*0aa0*/  IMAD R17, R7.reuse, UR4, RZ ;  /* 0x0000000407117c24 */ /* 0x040fe4000f8e02ff */
[----:B------:R-:W-:Y:S01]  /*0ab0*/  IMAD.X R0, R7, UR6, R21, P3 ;  /* 0x0000000607007c24 */ /* 0x000fe200098e0615 */
[----:B------:R-:W-:Y:S01]  /*0ac0*/  @P1 IADD3 R5, PT, PT, R5, -UR10, RZ ;  /* 0x8000000a05051c10 */ /* 0x000fe2000fffe0ff */
[----:B------:R-:W-:Y:S02]  /*0ad0*/  IMAD R25, R4, UR6, R17 ;  /* 0x0000000604197c24 */ /* 0x000fe4000f8e0211 */
[----:B------:R-:W-:-:S04]  /*0ae0*/  IMAD.WIDE.U32 R16, R7, UR12, RZ ;  /* 0x0000000c07107c25 */ /* 0x000fc8000f8e00ff */
[----:B------:R-:W-:Y:S02]  /*0af0*/  IMAD.X R2, RZ, R11, R15, P2 ;  /* 0x0000000bff027224 */ /* 0x000fe400010e060f */
[----:B------:R-:W-:-:S04]  /*0b00*/  IMAD.WIDE.U32 R20, R5, R24, RZ ;  /* 0x0000001805147225 */ /* 0x000fc800078e00ff */
[----:B------:R-:W-:-:S04]  /*0b10*/  IMAD.WIDE.U32 R18, R4, UR4, RZ ;  /* 0x0000000404127c25 */ /* 0x000fc8000f8e00ff */
[----:B------:R-:W-:Y:S02]  /*0b20*/  @P1 VIADD R0, R0, -UR4 ;  /* 0x8000000400001c36 */ /* 0x000fe40008000000 */
[----:B------:R-:W-:Y:S01]  /*0b30*/  @P5 VIADD R2, R2, 0x61c88647 ;  /* 0x61c8864702025836 */ /* 0x000fe20000000000 */
[----:B------:R-:W-:Y:S01]  /*0b40*/  ISETP.GT.AND P5, PT, RZ, UR13, PT ;  /* 0x0000000dff007c0c */ /* 0x000fe2000bfa4270 */
[----:B------:R-:W-:-:S03]  /*0b50*/  IMAD.WIDE.U32 R14, R4, UR12, RZ ;  /* 0x0000000c040e7c25 */ /* 0x000fc6000f8e00ff */
[----:B------:R-:W-:Y:S01]  /*0b60*/  ISETP.LT.AND P3, PT, R2, RZ, PT ;  /* 0x000000ff0200720c */ /* 0x000fe20003f61270 */
[----:B------:R-:W-:-:S04]  /*0b70*/  IMAD.WIDE.U32 R16, R4, UR13, R16 ;  /* 0x0000000d04107c25 */ /* 0x000fc8000f8e0010 */
[----:B------:R-:W-:Y:S01]  /*0b80*/  IMAD.IADD R25, R19, 0x1, R25 ;  /* 0x0000000113197824 */ /* 0x000fe200078e0219 */
[----:B------:R-:W-:Y:S01]  /*0b90*/  IADD3 R27, P2, PT, R15, R16, RZ ;  /* 0x000000100f1b7210 */ /* 0x000fe20007f5e0ff */
[----:B------:R-:W-:Y:S02]  /*0ba0*/  @P4 IMAD.IADD R0, R0, 0x1, -R4 ;  /* 0x0000000100004824 */ /* 0x000fe400078e0a04 */
[----:B------:R-:W-:-:S04]  /*0bb0*/  IMAD.WIDE.U32 R18, R3, R24, RZ ;  /* 0x0000001803127225 */ /* 0x000fc800078e00ff */
[----:B------:R-:W-:-:S04]  /*0bc0*/  IMAD.WIDE.U32 R20, R2, R3, R20 ;  /* 0x0000000302147225 */ /* 0x000fc800078e0014 */
[----:B------:R-:W-:Y:S01]  /*0bd0*/  IMAD.X R17, R7, UR13, R17, P2 ;  /* 0x0000000d07117c24 */ /* 0x000fe200090e0611 */
[----:B------:R-:W-:Y:S02]  /*0be0*/  IADD3 R19, P0, PT, R19, R20, RZ ;  /* 0x0000001413137210 */ /* 0x000fe40007f1e0ff */
[----:B------:R-:W-:Y:S01]  /*0bf0*/  ISETP.LT.AND P2, PT, R5, RZ, PT ;  /* 0x000000ff0500720c */ /* 0x000fe20003f41270 */
[----:B------:R-:W-:Y:S02]  /*0c00*/  @P5 IMAD.IADD R17, R17, 0x1, -R4 ;  /* 0x0000000111115824 */ /* 0x000fe400078e0a04 */
[----:B------:R-:W-:Y:S02]  /*0c10*/  IMAD.X R21, R2, R5, R21, P0 ;  /* 0x0000000502157224 */ /* 0x000fe400000e0615 */
[----:B------:R-:W-:Y:S01]  /*0c20*/  @P1 VIADD R17, R17, -UR12 ;  /* 0x8000000c11111c36 */ /* 0x000fe20008000000 */
[----:B------:R-:W-:Y:S01]  /*0c30*/  ISETP.LT.AND P1, PT, R0, RZ, PT ;  /* 0x000000ff0000720c */ /* 0x000fe20003f21270 */
[----:B------:R-:W-:-:S06]  /*0c40*/  @P3 IMAD.IADD R21, R21, 0x1, -R3 ;  /* 0x0000000115153824 */ /* 0x000fcc00078e0a03 */
[----:B------:R-:W-:Y:S01]  /*0c50*/  @P2 IADD3 R21, PT, PT, R21, -R24, RZ ;  /* 0x8000001815152210 */ /* 0x000fe20007ffe0ff */
[----:B---3--:R-:W-:Y:S01]  /*0c60*/  IMAD.WIDE.U32 R22, R0, R8, RZ ;  /* 0x0000000800167225 */ /* 0x008fe200078e00ff */
[----:B------:R-:W-:-:S03]  /*0c70*/  ISETP.LT.AND P0, PT, R9, RZ, PT ;  /* 0x000000ff0900720c */ /* 0x000fc60003f01270 */
[----:B------:R-:W-:-:S04]  /*0c80*/  IMAD.WIDE.U32 R14, R25, R8, RZ ;  /* 0x00000008190e7225 */ /* 0x000fc800078e00ff */
[----:B------:R-:W-:-:S04]  /*0c90*/  IMAD.WIDE.U32 R22, R9, R25, R22 ;  /* 0x0000001909167225 */ /* 0x000fc800078e0016 */
[-C--:B------:R-:W-:Y:S01]  /*0ca0*/  IMAD R29, R9, R25.reuse, RZ ;  /* 0x00000019091d7224 */ /* 0x080fe200078e02ff */
[----:B------:R-:W-:Y:S01]  /*0cb0*/  IADD3 RZ, P4, PT, R15, R22, RZ ;  /* 0x000000160fff7210 */ /* 0x000fe20007f9e0ff */
[----:B------:R-:W-:-:S04]  /*0cc0*/  IMAD.WIDE.U32 R14, R8, R25, RZ ;  /* 0x00000019080e7225 */ /* 0x000fc800078e00ff */
[-C--:B------:R-:W-:Y:S02]  /*0cd0*/  IMAD R29, R8, R0.reuse, R29 ;  /* 0x00000000081d7224 */ /* 0x080fe400078e021d */
[----:B------:R-:W-:Y:S01]  /*0ce0*/  IMAD.X R22, R9, R0, R23, P4 ;  /* 0x0000000009167224 */ /* 0x000fe200020e0617 */
[----:B------:R-:W-:Y:S01]  /*0cf0*/  IADD3 R0, P5, PT, RZ, -R27, RZ ;  /* 0x8000001bff007210 */ /* 0x000fe20007fbe0ff */
[----:B------:R-:W-:Y:S02]  /*0d00*/  IMAD.IADD R2, R15, 0x1, R29 ;  /* 0x000000010f027824 */ /* 0x000fe400078e021d */
[C---:B------:R-:W-:Y:S01]  /*0d10*/  IMAD.WIDE.U32 R14, R17.reuse, R12, RZ ;  /* 0x0000000c110e7225 */ /* 0x040fe200078e00ff */
[----:B------:R-:W-:Y:S02]  /*0d20*/  IADD3.X R16, PT, PT, ~R17, 0x1, RZ, P5, !PT ;  /* 0x0000000111107810 */ /* 0x000fe40002ffe5ff */
[----:B------:R-:W-:Y:S01]  /*0d30*/  IADD3 R19, P3, P4, R2, R19, R10 ;  /* 0x0000001302137210 */ /* 0x000fe20007c7e00a */
[----:B------:R-:W-:-:S02]  /*0d40*/  @P0 IMAD.IADD R22, R22, 0x1, -R25 ;  /* 0x0000000116160824 */ /* 0x000fc400078e0a19 */
[----:B------:R-:W-:-:S04]  /*0d50*/  IMAD.WIDE.U32 R2, R27, R12, RZ ;  /* 0x0000000c1b027225 */ /* 0x000fc800078e00ff */
[----:B------:R-:W-:-:S04]  /*0d60*/  IMAD.WIDE.U32 R14, R13, R27, R14 ;  /* 0x0000001b0d0e7225 */ /* 0x000fc800078e000e */
[----:B------:R-:W-:Y:S01]  /*0d70*/  @P1 IMAD.IADD R22, R22, 0x1, -R8 ;  /* 0x0000000116161824 */ /* 0x000fe200078e0a08 */
[----:B------:R-:W-:Y:S01]  /*0d80*/  IADD3 R5, P0, PT, R3, R14, RZ ;  /* 0x0000000e03057210 */ /* 0x000fe20007f1e0ff */
[----:B------:R-:W-:Y:S01]  /*0d90*/  IMAD.WIDE.U32 R2, R16, R19, RZ ;  /* 0x0000001310027225 */ /* 0x000fe200078e00ff */
[----:B------:R-:W0:Y:S02]  /*0da0*/  LDC.64 R8, c[0x0][0x388] ;  /* 0x0000e200ff087b82 */ /* 0x000e240000000a00 */
[----:B------:R-:W-:Y:S01]  /*0db0*/  IADD3.X R23, PT, PT, R22, R21, R11, P3, P4 ;  /* 0x0000001516177210 */ /* 0x000fe20001fe840b */
[C---:B------:R-:W-:Y:S01]  /*0dc0*/  IMAD.WIDE.U32 R20, R0.reuse, R19, RZ ;  /* 0x0000001300147225 */ /* 0x040fe200078e00ff */
[----:B------:R-:W-:Y:S02]  /*0dd0*/  ISETP.LT.AND P4, PT, R13, RZ, PT ;  /* 0x000000ff0d00720c */ /* 0x000fe40003f81270 */
[----:B------:R-:W-:Y:S01]  /*0de0*/  ISETP.LT.AND P2, PT, R23, RZ, PT ;  /* 0x000000ff1700720c */ /* 0x000fe20003f41270 */
[----:B------:R-:W-:Y:S01]  /*0df0*/  IMAD.WIDE.U32 R2, R0, R23, R2 ;  /* 0x0000001700027225 */ /* 0x000fe200078e0002 */
[----:B------:R-:W1:Y:S01]  /*0e00*/  LDC.64 R10, c[0x0][0x380] ;  /* 0x0000e000ff0a7b82 */ /* 0x000e620000000a00 */
[----:B------:R-:W-:-:S02]  /*0e10*/  ISETP.LT.AND P3, PT, R17, RZ, PT ;  /* 0x000000ff1100720c */ /* 0x000fc40003f61270 */
[----:B------:R-:W-:Y:S01]  /*0e20*/  IMAD.X R17, R13, R17, R15, P0 ;  /* 0x000000110d117224 */ /* 0x000fe200000e060f */
[----:B------:R-:W-:Y:S01]  /*0e30*/  IADD3 RZ, P1, PT, R21, R2, RZ ;  /* 0x0000000215ff7210 */ /* 0x000fe20007f3e0ff */
[-C--:B------:R-:W-:Y:S01]  /*0e40*/  IMAD R13, R23, R0.reuse, RZ ;  /* 0x00000000170d7224 */ /* 0x080fe200078e02ff */
[----:B------:R-:W-:Y:S01]  /*0e50*/  ISETP.LT.AND P0, PT, R16, RZ, PT ;  /* 0x000000ff1000720c */ /* 0x000fe20003f01270 */
[----:B------:R-:W-:-:S04]  /*0e60*/  IMAD.WIDE.U32 R14, R19, R0, RZ ;  /* 0x00000000130e7225 */ /* 0x000fc800078e00ff */
[C---:B------:R-:W-:Y:S02]  /*0e70*/  IMAD R13, R16.reuse, R19, R13 ;  /* 0x00000013100d7224 */ /* 0x040fe400078e020d */
[----:B------:R-:W-:Y:S01]  /*0e80*/  IMAD.X R16, R16, R23, R3, P1 ;  /* 0x0000001710107224 */ /* 0x000fe200008e0603 */
[----:B------:R-:W-:Y:S01]  /*0e90*/  IADD3 R4, P1, PT, RZ, -R4, RZ ;  /* 0x80000004ff047210 */ /* 0x000fe20007f3e0ff */
[----:B------:R-:W-:Y:S02]  /*0ea0*/  IMAD.IADD R14, R15, 0x1, R13 ;  /* 0x000000010f0e7824 */ /* 0x000fe400078e020d */
[----:B------:R-:W-:Y:S02]  /*0eb0*/  @P4 IMAD.IADD R17, R17, 0x1, -R27 ;  /* 0x0000000111114824 */ /* 0x000fe400078e0a1b */
[----:B------:R-:W-:Y:S01]  /*0ec0*/  @P2 IMAD.IADD R16, R16, 0x1, -R0 ;  /* 0x0000000110102824 */ /* 0x000fe200078e0a00 */
[----:B------:R-:W-:Y:S01]  /*0ed0*/  IADD3 R2, P2, PT, R14, R5, RZ ;  /* 0x000000050e027210 */ /* 0x000fe20007f5e0ff */
[----:B------:R-:W-:Y:S01]  /*0ee0*/  @P3 IMAD.IADD R17, R17, 0x1, -R12 ;  /* 0x0000000111113824 */ /* 0x000fe200078e0a0c */
[----:B------:R-:W-:Y:S01]  /*0ef0*/  IADD3.X R5, PT, PT, ~R7, 0x1, RZ, P1, !PT ;  /* 0x0000000107057810 */ /* 0x000fe20000ffe5ff */
[----:B------:R-:W-:-:S02]  /*0f00*/  @P0 IMAD.IADD R16, R16, 0x1, -R19 ;  /* 0x0000000110100824 */ /* 0x000fc400078e0a13 */
[----:B-1----:R-:W-:-:S04]  /*0f10*/  IMAD.WIDE R10, R6, 0x8, R10 ;  /* 0x00000008060a7825 */ /* 0x002fc800078e020a */
[----:B------:R-:W-:Y:S02]  /*0f20*/  IMAD.X R3, R17, 0x1, R16, P2 ;  /* 0x0000000111037824 */ /* 0x000fe400010e0610 */
[----:B0-----:R-:W-:-:S03]  /*0f30*/  IMAD.WIDE R8, R6, 0x8, R8 ;  /* 0x0000000806087825 */ /* 0x001fc600078e0208 */
[----:B------:R-:W-:Y:S04]  /*0f40*/  STG.E.64 desc[UR8][R10.64], R2 ;  /* 0x000000020a007986 */ /* 0x000fe8000c101b08 */
[----:B------:R-:W-:Y:S01]  /*0f50*/  STG.E.64 desc[UR8][R8.64], R4 ;  /* 0x0000000408007986 */ /* 0x000fe2000c101b08 */
[----:B------:R-:W-:Y:S05]  /*0f60*/  EXIT ;  /* 0x000000000000794d */ /* 0x000fea0003800000 */
.L_x_4:
        /* <DEDUP_REMOVED lines=9> */
.L_x_17:


//--------------------- .text.harmonization_fp64  --------------------------
	.section	.text.harmonization_fp64,"ax",@progbits
	.align	128
        .global         harmonization_fp64
        .type           harmonization_fp64,@function
        .size           harmonization_fp64,(.L_x_18 - harmonization_fp64)
        .other          harmonization_fp64,@"STO_CUDA_ENTRY STV_DEFAULT"
harmonization_fp64:
.text.harmonization_fp64:
        /* <DEDUP_REMOVED lines=10> */
[----:B------:R-:W2:Y:S06]  /*00a0*/  LDCU.64 UR8, c[0x0][0x3a0] ;  /* 0x00007400ff0877ac */ /* 0x000eac0008000a00 */
[----:B------:R-:W3:Y:S01]  /*00b0*/  LDC.64 R2, c[0x0][0x390] ;  /* 0x0000e400ff027b82 */ /* 0x000ee20000000a00 */
[----:B------:R-:W4:Y:S01]  /*00c0*/  LDCU.64 UR12, c[0x0][0x398] ;  /* 0x00007300ff0c77ac */ /* 0x000f220008000a00 */
[----:B0-----:R-:W-:-:S06]  /*00d0*/  IMAD.WIDE R4, R0, 0x8, R4 ;  /* 0x0000000800047825 */ /* 0x001fcc00078e0204 */
[----:B-1----:R-:W5:Y:S01]  /*00e0*/  LDG.E.64 R4, desc[UR10][R4.64] ;  /* 0x0000000a04047981 */ /* 0x002f62000c1e1b00 */
[----:B---3--:R-:W-:-:S06]  /*00f0*/  IMAD.WIDE R2, R0, 0x8, R2 ;  /* 0x0000000800027825 */ /* 0x008fcc00078e0202 */
[----:B------:R-:W3:Y:S01]  /*0100*/  LDG.E.64 R2, desc[UR10][R2.64] ;  /* 0x0000000a02027981 */ /* 0x000ee2000c1e1b00 */
[----:B--2---:R-:W-:-:S04]  /*0110*/  UIADD3 UR8, UP0, UPT, URZ, -UR8, URZ ;  /* 0x80000008ff087290 */ /* 0x004fc8000ff1e0ff */
[----:B------:R-:W-:-:S04]  /*0120*/  UIADD3.X UR9, UPT, UPT, ~UR9, 0x1, URZ, UP0, !UPT ;  /* 0x0000000109097890 */ /* 0x000fc800087fe5ff */
[----:B----4-:R-:W-:Y:S02]  /*0130*/  UIMAD.WIDE.U32 UR6, UR9, UR12, URZ ;  /* 0x0000000c090672a5 */ /* 0x010fe4000f8e00ff */
[----:B------:R-:W-:Y:S02]  /*0140*/  UIMAD.WIDE.U32 UR4, UR8, UR12, URZ ;  /* 0x0000000c080472a5 */ /* 0x000fe4000f8e00ff */
[----:B------:R-:W-:Y:S02]  /*0150*/  UIMAD.WIDE.U32 UR6, UR8, UR13, UR6 ;  /* 0x0000000d080672a5 */ /* 0x000fe4000f8e0006 */
[----:B------:R-:W-:Y:S02]  /*0160*/  UISETP.LT.AND UP1, UPT, UR13, URZ, UPT ;  /* 0x000000ff0d00728c */ /* 0x000fe4000bf21270 */
[----:B------:R-:W-:Y:S02]  /*0170*/  UIADD3 UR4, UP0, UPT, UR5, UR6, URZ ;  /* 0x0000000605047290 */ /* 0x000fe4000ff1e0ff */
[----:B------:R-:W-:-:S02]  /*0180*/  UISETP.LT.AND UP2, UPT, UR9, URZ, UPT ;  /* 0x000000ff0900728c */ /* 0x000fc4000bf41270 */
[----:B------:R-:W-:-:S05]  /*0190*/  UIMAD.X UR6, UR9, UR13, UR7, UP0 ;  /* 0x0000000d090672a4 */ /* 0x000fca00080e0607 */
[----:B------:R-:W-:Y:S02]  /*01a0*/  @UP1 UIADD3 UR6, UPT, UPT, -UR8, UR6, URZ ;  /* 0x0000000608061290 */ /* 0x000fe4000fffe1ff */
[----:B------:R-:W-:Y:S02]  /*01b0*/  UIADD3 UR5, UP0, UPT, URZ, -UR4, URZ ;  /* 0x80000004ff057290 */ /* 0x000fe4000ff1e0ff */
[----:B------:R-:W-:-:S04]  /*01c0*/  @UP2 UIADD3 UR6, UPT, UPT, UR6, -UR12, URZ ;  /* 0x8000000c06062290 */ /* 0x000fc8000fffe0ff */
[----:B------:R-:W-:-:S06]  /*01d0*/  UIADD3.X UR7, UPT, UPT, ~UR6, 0x1, URZ, UP0, !UPT ;  /* 0x0000000106077890 */ /* 0x000fcc00087fe5ff */
[----:B------:R-:W-:Y:S01]  /*01e0*/  ISETP.GT.AND P3, PT, RZ, UR7, PT ;  /* 0x00000007ff007c0c */ /* 0x000fe2000bf64270 */
[----:B-----5:R-:W-:-:S04]  /*01f0*/  IMAD.WIDE.U32 R8, R4, UR7, RZ ;  /* 0x0000000704087c25 */ /* 0x020fc8000f8e00ff */
[----:B------:R-:W-:-:S04]  /*0200*/  IMAD.WIDE.U32 R6, R4, UR5, RZ ;  /* 0x0000000504067c25 */ /* 0x000fc8000f8e00ff */
[----:B------:R-:W-:-:S04]  /*0210*/  IMAD.WIDE.U32 R10, R5, UR5, R8 ;  /* 0x00000005050a7c25 */ /* 0x000fc8000f8e0008 */
[C---:B---3--:R-:W-:Y:S01]  /*0220*/  IMAD.WIDE.U32 R14, R2.reuse, UR6, RZ ;  /* 0x00000006020e7c25 */ /* 0x048fe2000f8e00ff */
[----:B------:R-:W-:Y:S02]  /*0230*/  IADD3 RZ, P1, PT, R7, R10, RZ ;  /* 0x0000000a07ff7210 */ /* 0x000fe40007f3e0ff */
[----:B------:R-:W0:Y:S01]  /*0240*/  LDC.64 R6, c[0x0][0x380] ;  /* 0x0000e000ff067b82 */ /* 0x000e220000000a00 */
[----:B------:R-:W-:Y:S01]  /*0250*/  IMAD.WIDE.U32 R12, R2, UR4, RZ ;  /* 0x00000004020c7c25 */ /* 0x000fe2000f8e00ff */
[----:B------:R-:W-:-:S03]  /*0260*/  ISETP.LT.AND P2, PT, R5, RZ, PT ;  /* 0x000000ff0500720c */ /* 0x000fc60003f41270 */
[C---:B------:R-:W-:Y:S01]  /*0270*/  IMAD.WIDE.U32 R8, R3.reuse, UR4, R14 ;  /* 0x0000000403087c25 */ /* 0x040fe2000f8e000e */
[----:B------:R-:W-:-:S03]  /*0280*/  ISETP.LT.AND P4, PT, R3, RZ, PT ;  /* 0x000000ff0300720c */ /* 0x000fc60003f81270 */
[----:B------:R-:W-:Y:S01]  /*0290*/  IMAD.X R15, R5, UR7, R11, P1 ;  /* 0x00000007050f7c24 */ /* 0x000fe200088e060b */
[----:B------:R-:W-:Y:S01]  /*02a0*/  IADD3 RZ, P0, PT, R13, R8, RZ ;  /* 0x000000080dff7210 */ /* 0x000fe20007f1e0ff */
[----:B------:R-:W-:Y:S01]  /*02b0*/  IMAD R17, R3, UR4, RZ ;  /* 0x0000000403117c24 */ /* 0x000fe2000f8e02ff */
[----:B------:R-:W-:Y:S01]  /*02c0*/  ISETP.GT.AND P1, PT, RZ, UR6, PT ;  /* 0x00000006ff007c0c */ /* 0x000fe2000bf24270 */
[----:B------:R-:W-:Y:S02]  /*02d0*/  IMAD R5, R5, UR5, RZ ;  /* 0x0000000505057c24 */ /* 0x000fe4000f8e02ff */
[----:B------:R-:W-:-:S04]  /*02e0*/  IMAD.WIDE.U32 R12, R2, UR4, RZ ;  /* 0x00000004020c7c25 */ /* 0x000fc8000f8e00ff */
[----:B------:R-:W-:-:S04]  /*02f0*/  IMAD.WIDE.U32 R10, R4, UR5, RZ ;  /* 0x00000005040a7c25 */ /* 0x000fc8000f8e00ff */
[----:B------:R-:W-:Y:S02]  /*0300*/  IMAD R5, R4, UR7, R5 ;  /* 0x0000000704057c24 */ /* 0x000fe4000f8e0205 */
[----:B------:R-:W-:Y:S02]  /*0310*/  IMAD R12, R2, UR6, R17 ;  /* 0x00000006020c7c24 */ /* 0x000fe4000f8e0211 */
[----:B------:R-:W-:Y:S01]  /*0320*/  IMAD.X R8, R3, UR6, R9, P0 ;  /* 0x0000000603087c24 */ /* 0x000fe200080e0609 */
[----:B------:R-:W-:Y:S02]  /*0330*/  @P2 IADD3 R15, PT, PT, R15, -UR5, RZ ;  /* 0x800000050f0f2c10 */ /* 0x000fe4000fffe0ff */
[----:B------:R-:W-:Y:S02]  /*0340*/  IADD3 R11, PT, PT, R11, R5, RZ ;  /* 0x000000050b0b7210 */ /* 0x000fe40007ffe0ff */
[----:B------:R-:W-:Y:S02]  /*0350*/  IADD3 R12, PT, PT, R13, R12, RZ ;  /* 0x0000000c0d0c7210 */ /* 0x000fe40007ffe0ff */
[----:B------:R-:W-:-:S02]  /*0360*/  @P4 IADD3 R8, PT, PT, R8, -UR4, RZ ;  /* 0x8000000408084c10 */ /* 0x000fc4000fffe0ff */
[----:B------:R-:W-:Y:S02]  /*0370*/  @P3 IADD3 R15, PT, PT, -R4, R15, RZ ;  /* 0x0000000f040f3210 */ /* 0x000fe40007ffe1ff */
[----:B------:R-:W-:Y:S02]  /*0380*/  IADD3 R4, P0, PT, R12, R11, RZ ;  /* 0x0000000b0c047210 */ /* 0x000fe40007f1e0ff */
[----:B------:R-:W-:Y:S01]  /*0390*/  @P1 IADD3 R8, PT, PT, -R2, R8, RZ ;  /* 0x0000000802081210 */ /* 0x000fe20007ffe1ff */
[----:B0-----:R-:W-:-:S03]  /*03a0*/  IMAD.WIDE R6, R0, 0x8, R6 ;  /* 0x0000000800067825 */ /* 0x001fc600078e0206 */
[----:B------:R-:W-:-:S05]  /*03b0*/  IADD3.X R5, PT, PT, R8, R15, RZ, P0, !PT ;  /* 0x0000000f08057210 */ /* 0x000fca00007fe4ff */
[----:B------:R-:W-:Y:S01]  /*03c0*/  STG.E.64 desc[UR10][R6.64], R4 ;  /* 0x0000000406007986 */ /* 0x000fe2000c101b0a */
[----:B------:R-:W-:Y:S05]  /*03d0*/  EXIT ;  /* 0x000000000000794d */ /* 0x000fea0003800000 */
.L_x_5:
        /* <DEDUP_REMOVED lines=10> */
.L_x_18:


//--------------------- .text.differentiation_fp64 --------------------------
	.section	.text.differentiation_fp64,"ax",@progbits
	.align	128
        .global         differentiation_fp64
        .type           differentiation_fp64,@function
        .size           differentiation_fp64,(.L_x_19 - differentiation_fp64)
        .other          differentiation_fp64,@"STO_CUDA_ENTRY STV_DEFAULT"
differentiation_fp64:
.text.differentiation_fp64:
        /* <DEDUP_REMOVED lines=10> */
[----:B------:R-:W2:Y:S06]  /*00a0*/  LDCU.128 UR16, c[0x0][0x3a0] ;  /* 0x00007400ff1077ac */ /* 0x000eac0008000c00 */
[----:B------:R-:W3:Y:S01]  /*00b0*/  LDC.64 R4, c[0x0][0x390] ;  /* 0x0000e400ff047b82 */ /* 0x000ee20000000a00 */
[----:B------:R-:W4:Y:S01]  /*00c0*/  LDCU.64 UR10, c[0x0][0x398] ;  /* 0x00007300ff0a77ac */ /* 0x000f220008000a00 */
[----:B0-----:R-:W-:-:S06]  /*00d0*/  IMAD.WIDE R2, R0, 0x8, R2 ;  /* 0x0000000800027825 */ /* 0x001fcc00078e0202 */
[----:B-1----:R-:W5:Y:S01]  /*00e0*/  LDG.E.64 R2, desc[UR14][R2.64] ;  /* 0x0000000e02027981 */ /* 0x002f62000c1e1b00 */
[----:B---3--:R-:W-:-:S06]  /*00f0*/  IMAD.WIDE R4, R0, 0x8, R4 ;  /* 0x0000000800047825 */ /* 0x008fcc00078e0204 */
[----:B------:R-:W3:Y:S01]  /*0100*/  LDG.E.64 R4, desc[UR14][R4.64] ;  /* 0x0000000e04047981 */ /* 0x000ee2000c1e1b00 */
[----:B--2---:R-:W-:Y:S02]  /*0110*/  UIMAD.WIDE.U32 UR4, UR19, -0x61c88647, URZ ;  /* 0x9e3779b9130478a5 */ /* 0x004fe4000f8e00ff */
[----:B----4-:R-:W-:Y:S02]  /*0120*/  UIADD3 UR10, UP0, UPT, URZ, -UR10, URZ ;  /* 0x8000000aff0a7290 */ /* 0x010fe4000ff1e0ff */
[----:B------:R-:W-:Y:S02]  /*0130*/  UIMAD.WIDE.U32 UR6, UR18, -0x61c88647, URZ ;  /* 0x9e3779b9120678a5 */ /* 0x000fe4000f8e00ff */
[----:B------:R-:W-:Y:S02]  /*0140*/  UIMAD.WIDE.U32 UR8, URZ, UR18, UR4 ;  /* 0x00000012ff0872a5 */ /* 0x000fe4000f8e0004 */
[----:B------:R-:W-:Y:S02]  /*0150*/  UISETP.LT.AND UP3, UPT, UR19, URZ, UPT ;  /* 0x000000ff1300728c */ /* 0x000fe4000bf61270 */
[----:B------:R-:W-:-:S02]  /*0160*/  UIADD3.X UR11, UPT, UPT, ~UR11, 0x1, URZ, UP0, !UPT ;  /* 0x000000010b0b7890 */ /* 0x000fc400087fe5ff */
[----:B------:R-:W-:Y:S02]  /*0170*/  UIADD3 UR13, UP2, UPT, UR7, UR8, URZ ;  /* 0x00000008070d7290 */ /* 0x000fe4000ff5e0ff */
[----:B------:R-:W-:Y:S02]  /*0180*/  UIMAD.WIDE.U32 UR6, UR11, UR16, URZ ;  /* 0x000000100b0672a5 */ /* 0x000fe4000f8e00ff */
[----:B------:R-:W-:Y:S02]  /*0190*/  UIMAD.X UR12, URZ, UR19, UR9, UP2 ;  /* 0x00000013ff0c72a4 */ /* 0x000fe400090e0609 */
[----:B------:R-:W-:Y:S02]  /*01a0*/  UIMAD.WIDE.U32 UR4, UR10, UR16, URZ ;  /* 0x000000100a0472a5 */ /* 0x000fe4000f8e00ff */
[----:B------:R-:W-:Y:S02]  /*01b0*/  UIMAD.WIDE.U32 UR6, UR10, UR17, UR6 ;  /* 0x000000110a0672a5 */ /* 0x000fe4000f8e0006 */
[----:B------:R-:W-:-:S02]  /*01c0*/  UISETP.LT.AND UP0, UPT, UR17, URZ, UPT ;  /* 0x000000ff1100728c */ /* 0x000fc4000bf01270 */
[----:B------:R-:W-:Y:S02]  /*01d0*/  @UP3 UIADD3 UR12, UPT, UPT, UR12, 0x61c88647, URZ ;  /* 0x61c886470c0c3890 */ /* 0x000fe4000fffe0ff */
[----:B------:R-:W-:Y:S02]  /*01e0*/  UIMAD.WIDE.U32 UR8, UR13, UR10, URZ ;  /* 0x0000000a0d0872a5 */ /* 0x000fe4000f8e00ff */
[----:B------:R-:W-:Y:S02]  /*01f0*/  UIADD3 UR8, UP2, UPT, UR5, UR6, URZ ;  /* 0x0000000605087290 */ /* 0x000fe4000ff5e0ff */
[----:B------:R-:W-:Y:S02]  /*0200*/  UIMAD.WIDE.U32 UR4, UR12, UR10, URZ ;  /* 0x0000000a0c0472a5 */ /* 0x000fe4000f8e00ff */
[----:B------:R-:W-:Y:S02]  /*0210*/  UISETP.LT.AND UP1, UPT, UR11, URZ, UPT ;  /* 0x000000ff0b00728c */ /* 0x000fe4000bf21270 */
[----:B------:R-:W-:-:S02]  /*0220*/  UIMAD.X UR6, UR11, UR17, UR7, UP2 ;  /* 0x000000110b0672a4 */ /* 0x000fc400090e0607 */
[----:B------:R-:W-:Y:S02]  /*0230*/  UIMAD.WIDE.U32 UR4, UR11, UR13, UR4 ;  /* 0x0000000d0b0472a5 */ /* 0x000fe4000f8e0004 */
[----:B------:R-:W-:Y:S02]  /*0240*/  @UP0 UIADD3 UR6, UPT, UPT, -UR10, UR6, URZ ;  /* 0x000000060a060290 */ /* 0x000fe4000fffe1ff */
[----:B------:R-:W-:Y:S02]  /*0250*/  UIADD3 UR9, UP0, UPT, UR9, UR4, URZ ;  /* 0x0000000409097290 */ /* 0x000fe4000ff1e0ff */
[----:B------:R-:W-:Y:S02]  /*0260*/  UISETP.LT.AND UP2, UPT, UR12, URZ, UPT ;  /* 0x000000ff0c00728c */ /* 0x000fe4000bf41270 */
[----:B------:R-:W-:Y:S02]  /*0270*/  UIMAD.X UR4, UR12, UR11, UR5, UP0 ;  /* 0x0000000b0c0472a4 */ /* 0x000fe400080e0605 */
[----:B------:R-:W-:-:S02]  /*0280*/  @UP1 UIADD3 UR6, UPT, UPT, UR6, -UR16, URZ ;  /* 0x8000001006061290 */ /* 0x000fc4000fffe0ff */
[----:B------:R-:W-:-:S04]  /*0290*/  @UP1 UIADD3 UR4, UPT, UPT, UR4, -UR13, URZ ;  /* 0x8000000d04041290 */ /* 0x000fc8000fffe0ff */
[----:B------:R-:W-:Y:S01]  /*02a0*/  ISETP.GT.AND P2, PT, RZ, UR6, PT ;  /* 0x00000006ff007c0c */ /* 0x000fe2000bf44270 */
[----:B------:R-:W-:Y:S01]  /*02b0*/  @UP2 UIADD3 UR4, UPT, UPT, -UR10, UR4, URZ ;  /* 0x000000040a042290 */ /* 0x000fe2000fffe1ff */
[C---:B-----5:R-:W-:Y:S01]  /*02c0*/  IMAD.WIDE.U32 R8, R3.reuse, -0x61c88647, RZ ;  /* 0x9e3779b903087825 */ /* 0x060fe200078e00ff */
[----:B------:R-:W-:-:S03]  /*02d0*/  ISETP.LT.AND P1, PT, R3, RZ, PT ;  /* 0x000000ff0300720c */ /* 0x000fc60003f21270 */
[----:B------:R-:W-:-:S04]  /*02e0*/  IMAD.WIDE.U32 R6, R2, -0x61c88647, RZ ;  /* 0x9e3779b902067825 */ /* 0x000fc800078e00ff */
[----:B------:R-:W-:Y:S01]  /*02f0*/  IMAD.WIDE.U32 R8, RZ, R2, R8 ;  /* 0x00000002ff087225 */ /* 0x000fe200078e0008 */
[----:B---3--:R-:W-:-:S03]  /*0300*/  ISETP.LT.AND P4, PT, R5, RZ, PT ;  /* 0x000000ff0500720c */ /* 0x008fc60003f81270 */
[----:B------:R-:W-:Y:S01]  /*0310*/  IMAD.WIDE.U32 R14, R4, UR9, RZ ;  /* 0x00000009040e7c25 */ /* 0x000fe2000f8e00ff */
[----:B------:R-:W-:-:S03]  /*0320*/  IADD3 R6, P0, PT, R7, R8, RZ ;  /* 0x0000000807067210 */ /* 0x000fc60007f1e0ff */
[----:B------:R-:W-:Y:S02]  /*0330*/  IMAD R19, R5, UR9, RZ ;  /* 0x0000000905137c24 */ /* 0x000fe4000f8e02ff */
[----:B------:R-:W-:Y:S02]  /*0340*/  IMAD.X R7, RZ, R3, R9, P0 ;  /* 0x00000003ff077224 */ /* 0x000fe400000e0609 */
[----:B------:R-:W-:-:S03]  /*0350*/  IMAD.WIDE.U32 R10, R6, UR6, RZ ;  /* 0x00000006060a7c25 */ /* 0x000fc6000f8e00ff */
[----:B------:R-:W-:Y:S01]  /*0360*/  @P1 IADD3 R7, PT, PT, R7, 0x61c88647, RZ ;  /* 0x61c8864707071810 */ /* 0x000fe20007ffe0ff */
[----:B------:R-:W-:-:S03]  /*0370*/  IMAD.WIDE.U32 R8, R6, UR8, RZ ;  /* 0x0000000806087c25 */ /* 0x000fc6000f8e00ff */
[C---:B------:R-:W-:Y:S01]  /*0380*/  ISETP.LT.AND P1, PT, R7.reuse, RZ, PT ;  /* 0x000000ff0700720c */ /* 0x040fe20003f21270 */
[----:B------:R-:W-:-:S04]  /*0390*/  IMAD.WIDE.U32 R12, R7, UR8, R10 ;  /* 0x00000008070c7c25 */ /* 0x000fc8000f8e000a */
[C---:B------:R-:W-:Y:S01]  /*03a0*/  IMAD.WIDE.U32 R10, R4.reuse, UR4, RZ ;  /* 0x00000004040a7c25 */ /* 0x040fe2000f8e00ff */
[----:B------:R-:W-:Y:S02]  /*03b0*/  IADD3 RZ, P0, PT, R9, R12, RZ ;  /* 0x0000000c09ff7210 */ /* 0x000fe40007f1e0ff */
[----:B------:R-:W0:Y:S01]  /*03c0*/  LDC.64 R8, c[0x0][0x380] ;  /* 0x0000e000ff087b82 */ /* 0x000e220000000a00 */
[----:B------:R-:W-:Y:S02]  /*03d0*/  IMAD R19, R4, UR4, R19 ;  /* 0x0000000404137c24 */ /* 0x000fe4000f8e0213 */
[----:B------:R-:W-:-:S04]  /*03e0*/  IMAD.WIDE.U32 R10, R5, UR9, R10 ;  /* 0x00000009050a7c25 */ /* 0x000fc8000f8e000a */
[----:B------:R-:W-:Y:S01]  /*03f0*/  IMAD.X R17, R7, UR6, R13, P0 ;  /* 0x0000000607117c24 */ /* 0x000fe200080e060d */
[----:B------:R-:W-:Y:S01]  /*0400*/  IADD3 RZ, P3, PT, R15, R10, RZ ;  /* 0x0000000a0fff7210 */ /* 0x000fe20007f7e0ff */
[----:B------:R-:W-:Y:S01]  /*0410*/  IMAD R7, R7, UR8, RZ ;  /* 0x0000000807077c24 */ /* 0x000fe2000f8e02ff */
[----:B------:R-:W-:Y:S01]  /*0420*/  ISETP.GT.AND P0, PT, RZ, UR4, PT ;  /* 0x00000004ff007c0c */ /* 0x000fe2000bf04270 */
[----:B------:R-:W-:Y:S01]  /*0430*/  IMAD.WIDE.U32 R12, R6, UR8, RZ ;  /* 0x00000008060c7c25 */ /* 0x000fe2000f8e00ff */
[----:B------:R-:W-:-:S03]  /*0440*/  @P1 IADD3 R17, PT, PT, R17, -UR8, RZ ;  /* 0x8000000811111c10 */ /* 0x000fc6000fffe0ff */
[----:B------:R-:W-:Y:S01]  /*0450*/  IMAD R7, R6, UR6, R7 ;  /* 0x0000000606077c24 */ /* 0x000fe2000f8e0207 */
[----:B------:R-:W-:Y:S01]  /*0460*/  @P2 IADD3 R17, PT, PT, R17, -R6, RZ ;  /* 0x8000000611112210 */ /* 0x000fe20007ffe0ff */
[----:B------:R-:W-:-:S03]  /*0470*/  IMAD.WIDE.U32 R14, R4, UR9, RZ ;  /* 0x00000009040e7c25 */ /* 0x000fc6000f8e00ff */
[----:B------:R-:W-:Y:S01]  /*0480*/  IADD3 R12, PT, PT, R13, R7, RZ ;  /* 0x000000070d0c7210 */ /* 0x000fe20007ffe0ff */
[----:B------:R-:W-:Y:S01]  /*0490*/  IMAD.X R11, R5, UR4, R11, P3 ;  /* 0x00000004050b7c24 */ /* 0x000fe200098e060b */
[----:B------:R-:W-:Y:S01]  /*04a0*/  IADD3 R15, PT, PT, R15, R19, RZ ;  /* 0x000000130f0f7210 */ /* 0x000fe20007ffe0ff */
[----:B0-----:R-:W-:-:S03]  /*04b0*/  IMAD.WIDE R8, R0, 0x8, R8 ;  /* 0x0000000800087825 */ /* 0x001fc600078e0208 */
[----:B------:R-:W-:Y:S02]  /*04c0*/  @P4 IADD3 R11, PT, PT, R11, -UR9, RZ ;  /* 0x800000090b0b4c10 */ /* 0x000fe4000fffe0ff */
[----:B------:R-:W-:Y:S02]  /*04d0*/  IADD3 R2, P1, P2, R12, R15, R2 ;  /* 0x0000000f0c027210 */ /* 0x000fe40007a3e002 */
[----:B------:R-:W-:-:S04]  /*04e0*/  @P0 IADD3 R11, PT, PT, -R4, R11, RZ ;  /* 0x0000000b040b0210 */ /* 0x000fc80007ffe1ff */
[----:B------:R-:W-:-:S05]  /*04f0*/  IADD3.X R3, PT, PT, R17, R11, R3, P1, P2 ;  /* 0x0000000b11037210 */ /* 0x000fca0000fe4403 */
[----:B------:R-:W-:Y:S01]  /*0500*/  STG.E.64 desc[UR14][R8.64], R2 ;  /* 0x0000000208007986 */ /* 0x000fe2000c101b0e */
[----:B------:R-:W-:Y:S05]  /*0510*/  EXIT ;  /* 0x000000000000794d */ /* 0x000fea0003800000 */
.L_x_6:
        /* <DEDUP_REMOVED lines=14> */
.L_x_19:


//--------------------- .text.mean_syntony_fp64   --------------------------
	.section	.text.mean_syntony_fp64,"ax",@progbits
	.align	128
        .global         mean_syntony_fp64
        .type           mean_syntony_fp64,@function
        .size           mean_syntony_fp64,(.L_x_20 - mean_syntony_fp64)
        .other          mean_syntony_fp64,@"STO_CUDA_ENTRY STV_DEFAULT"
mean_syntony_fp64:
.text.mean_syntony_fp64:
[----:B------:R-:W-:Y:S01]  /*0000*/  LDC R1, c[0x0][0x37c] ;  /* 0x0000df00ff017b82 */ /* 0x000fe20000000800 */
[----:B------:R-:W0:Y:S01]  /*0010*/  S2R R9, SR_TID.X ;  /* 0x0000000000097919 */ /* 0x000e220000002100 */
[----:B------:R-:W0:Y:S01]  /*0020*/  LDCU UR6, c[0x0][0x360] ;  /* 0x00006c00ff0677ac */ /* 0x000e220008000800 */
[----:B------:R-:W-:Y:S01]  /*0030*/  CS2R R2, SRZ ;  /* 0x0000000000027805 */ /* 0x000fe2000001ff00 */
[----:B------:R-:W0:Y:S01]  /*0040*/  S2R R0, SR_CTAID.X ;  /* 0x0000000000007919 */ /* 0x000e220000002500 */
[----:B------:R-:W1:Y:S01]  /*0050*/  LDCU UR4, c[0x0][0x390] ;  /* 0x00007200ff0477ac */ /* 0x000e620008000800 */
[----:B------:R-:W2:Y:S01]  /*0060*/  LDCU.64 UR8, c[0x0][0x358] ;  /* 0x00006b00ff0877ac */ /* 0x000ea20008000a00 */
[----:B0-----:R-:W-:-:S05]  /*0070*/  IMAD R7, R0, UR6, R9 ;  /* 0x0000000600077c24 */ /* 0x001fca000f8e0209 */
[----:B-1----:R-:W-:-:S13]  /*0080*/  ISETP.GE.AND P0, PT, R7, UR4, PT ;  /* 0x0000000407007c0c */ /* 0x002fda000bf06270 */
[----:B------:R-:W0:Y:S02]  /*0090*/  @!P0 LDC.64 R4, c[0x0][0x388] ;  /* 0x0000e200ff048b82 */ /* 0x000e240000000a00 */
[----:B0-----:R-:W-:-:S05]  /*00a0*/  @!P0 IMAD.WIDE R4, R7, 0x8, R4 ;  /* 0x0000000807048825 */ /* 0x001fca00078e0204 */
[----:B--2---:R-:W2:Y:S01]  /*00b0*/  @!P0 LDG.E.64 R2, desc[UR8][R4.64] ;  /* 0x0000000804028981 */ /* 0x004ea2000c1e1b00 */
[----:B------:R-:W0:Y:S01]  /*00c0*/  S2UR UR5, SR_CgaCtaId ;  /* 0x00000000000579c3 */ /* 0x000e220000008800 */
[----:B------:R-:W-:Y:S01]  /*00d0*/  IMAD.U32 R6, RZ, RZ, UR6 ;  /* 0x00000006ff067e24 */ /* 0x000fe2000f8e00ff */
[----:B------:R-:W-:Y:S01]  /*00e0*/  UMOV UR4, 0x400 ;  /* 0x0000040000047882 */ /* 0x000fe20000000000 */
[----:B------:R-:W-:-:S03]  /*00f0*/  ISETP.NE.AND P1, PT, R9, RZ, PT ;  /* 0x000000ff0900720c */ /* 0x000fc60003f25270 */
[----:B------:R-:W-:Y:S01]  /*0100*/  ISETP.GE.U32.AND P0, PT, R6, 0x2, PT ;  /* 0x000000020600780c */ /* 0x000fe20003f06070 */
[----:B0-----:R-:W-:-:S06]  /*0110*/  ULEA UR4, UR5, UR4, 0x18 ;  /* 0x0000000405047291 */ /* 0x001fcc000f8ec0ff */
[----:B------:R-:W-:-:S05]  /*0120*/  LEA R7, R9, UR4, 0x3 ;  /* 0x0000000409077c11 */ /* 0x000fca000f8e18ff */
[----:B--2---:R0:W-:Y:S01]  /*0130*/  STS.64 [R7], R2 ;  /* 0x0000000207007388 */ /* 0x0041e20000000a00 */
[----:B------:R-:W-:Y:S06]  /*0140*/  BAR.SYNC.DEFER_BLOCKING 0x0 ;  /* 0x0000000000007b1d */ /* 0x000fec0000010000 */
[----:B------:R-:W-:Y:S05]  /*0150*/  @!P0 BRA `(.L_x_7) ;  /* 0x0000000000308947 */ /* 0x000fea0003800000 */
.L_x_8:
[----:B------:R-:W-:-:S04]  /*0160*/  SHF.R.U32.HI R8, RZ, 0x1, R6 ;  /* 0x00000001ff087819 */ /* 0x000fc80000011606 */
[----:B------:R-:W-:-:S13]  /*0170*/  ISETP.GE.U32.AND P0, PT, R9, R8, PT ;  /* 0x000000080900720c */ /* 0x000fda0003f06070 */
[----:B------:R-:W-:Y:S01]  /*0180*/  @!P0 IMAD R4, R8, 0x8, R7 ;  /* 0x0000000808048824 */ /* 0x000fe200078e0207 */
[----:B0-----:R-:W-:Y:S05]  /*0190*/  @!P0 LDS.64 R2, [R7] ;  /* 0x0000000007028984 */ /* 0x001fea0000000a00 */
[----:B------:R-:W0:Y:S02]  /*01a0*/  @!P0 LDS.64 R4, [R4] ;  /* 0x0000000004048984 */ /* 0x000e240000000a00 */
[----:B0-----:R-:W-:-:S05]  /*01b0*/  @!P0 IADD3 R2, P2, PT, R2, R4, RZ ;  /* 0x0000000402028210 */ /* 0x001fca0007f5e0ff */
[----:B------:R-:W-:-:S05]  /*01c0*/  @!P0 IMAD.X R3, R3, 0x1, R5, P2 ;  /* 0x0000000103038824 */ /* 0x000fca00010e0605 */
[----:B------:R1:W-:Y:S01]  /*01d0*/  @!P0 STS.64 [R7], R2 ;  /* 0x0000000207008388 */ /* 0x0003e20000000a00 */
[----:B------:R-:W-:Y:S01]  /*01e0*/  BAR.SYNC.DEFER_BLOCKING 0x0 ;  /* 0x0000000000007b1d */ /* 0x000fe20000010000 */
[----:B------:R-:W-:Y:S01]  /*01f0*/  ISETP.GT.U32.AND P0, PT, R6, 0x3, PT ;  /* 0x000000030600780c */ /* 0x000fe20003f04070 */
[----:B------:R-:W-:-:S12]  /*0200*/  IMAD.MOV.U32 R6, RZ, RZ, R8 ;  /* 0x000000ffff067224 */ /* 0x000fd800078e0008 */
[----:B-1----:R-:W-:Y:S05]  /*0210*/  @P0 BRA `(.L_x_8) ;  /* 0xfffffffc00d00947 */ /* 0x002fea000383ffff */
.L_x_7:
[----:B------:R-:W-:Y:S05]  /*0220*/  @P1 EXIT ;  /* 0x000000000000194d */ /* 0x000fea0003800000 */
[----:B------:R-:W1:Y:S01]  /*0230*/  LDCU UR5, c[0x0][0x390] ;  /* 0x00007200ff0577ac */ /* 0x000e620008000800 */
[----:B------:R-:W-:Y:S01]  /*0240*/  CS2R R4, SRZ ;  /* 0x0000000000047805 */ /* 0x000fe2000001ff00 */
[----:B-1----:R-:W-:-:S09]  /*0250*/  UISETP.NE.AND UP0, UPT, UR5, URZ, UPT ;  /* 0x000000ff0500728c */ /* 0x002fd2000bf05270 */
[----:B------:R-:W-:Y:S05]  /*0260*/  BRA.U !UP0, `(.L_x_9) ;  /* 0x0000000908447547 */ /* 0x000fea000b800000 */
[----:B0-----:R-:W-:Y:S01]  /*0270*/  IMAD.MOV.U32 R3, RZ, RZ, RZ ;  /* 0x000000ffff037224 */ /* 0x001fe200078e00ff */
[----:B------:R-:W-:Y:S02]  /*0280*/  USHF.R.S32.HI UR7, URZ, 0x1f, UR5 ;  /* 0x0000001fff077899 */ /* 0x000fe40008011405 */
[----:B------:R-:W-:Y:S01]  /*0290*/  LOP3.LUT R2, RZ, UR5, RZ, 0x33, !PT ;  /* 0x00000005ff027c12 */ /* 0x000fe2000f8e33ff */
[----:B------:R-:W-:Y:S01]  /*02a0*/  UMOV UR4, 0x4321 ;  /* 0x0000432100047882 */ /* 0x000fe20000000000 */
[----:B------:R-:W0:Y:S01]  /*02b0*/  S2UR UR6, SR_CgaCtaId ;  /* 0x00000000000679c3 */ /* 0x000e220000008800 */
[----:B------:R-:W-:Y:S01]  /*02c0*/  IADD3 RZ, P0, PT, RZ, -R3, RZ ;  /* 0x80000003ffff7210 */ /* 0x000fe20007f1e0ff */
[----:B------:R-:W-:Y:S01]  /*02d0*/  IMAD.U32 R5, RZ, RZ, UR4 ;  /* 0x00000004ff057e24 */ /* 0x000fe2000f8e00ff */
[----:B------:R-:W-:Y:S01]  /*02e0*/  LOP3.LUT R3, RZ, UR7, RZ, 0x33, !PT ;  /* 0x00000007ff037c12 */ /* 0x000fe2000f8e33ff */
[----:B------:R-:W-:Y:S01]  /*02f0*/  IMAD.MOV.U32 R12, RZ, RZ, 0x0 ;  /* 0x00000000ff0c7424 */ /* 0x000fe200078e00ff */
[----:B------:R-:W-:Y:S01]  /*0300*/  IADD3.X R2, P1, PT, RZ, R2, RZ, P0, !PT ;  /* 0x00000002ff027210 */ /* 0x000fe2000073e4ff */
[----:B------:R-:W-:Y:S01]  /*0310*/  IMAD.MOV.U32 R13, RZ, RZ, -0x80000000 ;  /* 0x80000000ff0d7424 */ /* 0x000fe200078e00ff */
[----:B------:R-:W-:-:S02]  /*0320*/  UMOV UR4, 0x400 ;  /* 0x0000040000047882 */ /* 0x000fc40000000000 */
[----:B------:R-:W-:-:S04]  /*0330*/  IADD3.X R4, P1, PT, RZ, R3, RZ, P1, !PT ;  /* 0x00000003ff047210 */ /* 0x000fc80000f3e4ff */
[----:B------:R-:W-:Y:S01]  /*0340*/  LOP3.LUT R4, R4, UR7, RZ, 0xc0, !PT ;  /* 0x0000000704047c12 */ /* 0x000fe2000f8ec0ff */
[----:B------:R-:W-:Y:S01]  /*0350*/  IMAD.X R3, RZ, RZ, R3, P1 ;  /* 0x000000ffff037224 */ /* 0x000fe200008e0603 */
[----:B------:R-:W-:-:S04]  /*0360*/  ISETP.LE.AND P1, PT, RZ, UR5, PT ;  /* 0x00000005ff007c0c */ /* 0x000fc8000bf23270 */
[----:B------:R-:W-:Y:S02]  /*0370*/  LOP3.LUT R3, R3, UR7, RZ, 0xc0, !PT ;  /* 0x0000000703037c12 */ /* 0x000fe4000f8ec0ff */
[----:B------:R-:W-:Y:S01]  /*0380*/  SEL R2, R2, UR5, !P1 ;  /* 0x0000000502027c07 */ /* 0x000fe2000c800000 */
[----:B------:R-:W-:Y:S01]  /*0390*/  USHF.R.S32.HI UR5, URZ, 0x1f, UR5 ;  /* 0x0000001fff057899 */ /* 0x000fe20008011405 */
[----:B------:R-:W-:Y:S01]  /*03a0*/  LOP3.LUT P2, RZ, R3, R4, RZ, 0xfc, !PT ;  /* 0x0000000403ff7212 */ /* 0x000fe2000784fcff */
[----:B0-----:R-:W-:-:S03]  /*03b0*/  ULEA UR4, UR6, UR4, 0x18 ;  /* 0x0000000406047291 */ /* 0x001fc6000f8ec0ff */
[----:B------:R-:W-:Y:S02]  /*03c0*/  SEL R3, R2, R3, !P2 ;  /* 0x0000000302037207 */ /* 0x000fe40005000000 */
[----:B------:R-:W-:Y:S02]  /*03d0*/  SEL R4, R4, RZ, P2 ;  /* 0x000000ff04047207 */ /* 0x000fe40001000000 */
[----:B------:R-:W-:Y:S02]  /*03e0*/  ISETP.NE.AND P3, PT, R3, RZ, PT ;  /* 0x000000ff0300720c */ /* 0x000fe40003f65270 */
[----:B------:R-:W-:Y:S02]  /*03f0*/  SEL R11, R2, RZ, P2 ;  /* 0x000000ff020b7207 */ /* 0x000fe40001000000 */
[----:B------:R-:W-:Y:S02]  /*0400*/  SEL R3, R4, R3, !P3 ;  /* 0x0000000304037207 */ /* 0x000fe40005800000 */
[----:B------:R-:W-:-:S02]  /*0410*/  SEL R4, R11, R4, !P3 ;  /* 0x000000040b047207 */ /* 0x000fc40005800000 */
[----:B------:R-:W0:Y:S01]  /*0420*/  FLO.U32 R8, R3 ;  /* 0x0000000300087300 */ /* 0x000e2200000e0000 */
[----:B------:R-:W-:Y:S02]  /*0430*/  SEL R11, R11, RZ, P3 ;  /* 0x000000ff0b0b7207 */ /* 0x000fe40001800000 */
[----:B------:R-:W-:Y:S02]  /*0440*/  SEL R17, RZ, 0x40, P2 ;  /* 0x00000040ff117807 */ /* 0x000fe40001000000 */
[----:B0-----:R-:W-:-:S04]  /*0450*/  IADD3 R8, PT, PT, -R8, 0x1f, RZ ;  /* 0x0000001f08087810 */ /* 0x001fc80007ffe1ff */
[----:B------:R-:W-:-:S04]  /*0460*/  SHF.L.W.U32.HI R6, R4, R8, R3 ;  /* 0x0000000804067219 */ /* 0x000fc80000010e03 */
[----:B------:R-:W-:Y:S01]  /*0470*/  PRMT R2, R6, R5, 0x3f ;  /* 0x0000003f06027416 */ /* 0x000fe20000000005 */
[----:B------:R-:W-:Y:S02]  /*0480*/  IMAD.MOV.U32 R5, RZ, RZ, 0x4b800000 ;  /* 0x4b800000ff057424 */ /* 0x000fe400078e00ff */
[----:B------:R-:W-:Y:S01]  /*0490*/  IMAD.MOV R15, RZ, RZ, -R6 ;  /* 0x000000ffff0f7224 */ /* 0x000fe200078e0a06 */
[C---:B------:R-:W-:Y:S02]  /*04a0*/  FSETP.GEU.AND P4, PT, |R2|.reuse, 1.175494350822287508e-38, PT ;  /* 0x008000000200780b */ /* 0x040fe40003f8e200 */
[----:B------:R-:W-:Y:S02]  /*04b0*/  FSETP.GT.AND P1, PT, |R2|, 8.50705917302346158658e+37, PT ;  /* 0x7e8000000200780b */ /* 0x000fe40003f24200 */
[----:B------:R-:W-:Y:S02]  /*04c0*/  FSEL R3, R5, 1, !P4 ;  /* 0x3f80000005037808 */ /* 0x000fe40006000000 */
[----:B------:R-:W-:Y:S01]  /*04d0*/  SHF.L.W.U32.HI R5, R11, R8, R4 ;  /* 0x000000080b057219 */ /* 0x000fe20000010e04 */
[----:B------:R-:W-:Y:S01]  /*04e0*/  IMAD.MOV.U32 R4, RZ, RZ, RZ ;  /* 0x000000ffff047224 */ /* 0x000fe200078e00ff */
[----:B------:R-:W-:-:S05]  /*04f0*/  FSEL R3, R3, 0.25, !P1 ;  /* 0x3e80000003037808 */ /* 0x000fca0004800000 */
[----:B------:R-:W-:-:S04]  /*0500*/  FMUL R7, R2, R3 ;  /* 0x0000000302077220 */ /* 0x000fc80000400000 */
[----:B------:R-:W0:Y:S02]  /*0510*/  MUFU.RCP R2, R7 ;  /* 0x0000000700027308 */ /* 0x000e240000001000 */
[----:B0-----:R-:W-:-:S05]  /*0520*/  FMUL R2, R3, R2 ;  /* 0x0000000203027220 */ /* 0x001fca0000400000 */
[----:B------:R-:W-:-:S05]  /*0530*/  LEA R9, R2, 0xfffffe00, 0x9 ;  /* 0xfffffe0002097811 */ /* 0x000fca00078e48ff */
[----:B------:R-:W-:-:S04]  /*0540*/  IMAD.HI.U32 R2, P1, R9, R5, R4 ;  /* 0x0000000509027227 */ /* 0x000fc80007820004 */
[----:B------:R-:W-:Y:S02]  /*0550*/  IMAD.X R3, RZ, RZ, RZ, P1 ;  /* 0x000000ffff037224 */ /* 0x000fe400008e06ff */
[----:B------:R-:W-:-:S03]  /*0560*/  IMAD.WIDE.U32 R2, R6, R9, R2 ;  /* 0x0000000906027225 */ /* 0x000fc600078e0002 */
[----:B------:R-:W-:-:S05]  /*0570*/  IADD3 R7, P4, PT, RZ, -R2, RZ ;  /* 0x80000002ff077210 */ /* 0x000fca0007f9e0ff */
[----:B------:R-:W-:-:S04]  /*0580*/  IMAD.HI.U32 R12, P1, R9, R7, R12 ;  /* 0x00000007090c7227 */ /* 0x000fc8000782000c */
[----:B------:R-:W-:Y:S01]  /*0590*/  IMAD.X R15, R15, 0x1, ~R3, P4 ;  /* 0x000000010f0f7824 */ /* 0x000fe200020e0e03 */
[----:B------:R-:W-:Y:S01]  /*05a0*/  SEL R13, RZ, 0x1, !P1 ;  /* 0x00000001ff0d7807 */ /* 0x000fe20004800000 */
[----:B------:R-:W0:Y:S01]  /*05b0*/  LDS.64 R2, [UR4] ;  /* 0x00000004ff027984 */ /* 0x000e220008000a00 */
[----:B------:R-:W-:Y:S01]  /*05c0*/  ISETP.GT.U32.AND P1, PT, R7, -0x1, PT ;  /* 0xffffffff0700780c */ /* 0x000fe20003f24070 */
[----:B------:R-:W-:Y:S01]  /*05d0*/  UMOV UR4, URZ ;  /* 0x000000ff00047c82 */ /* 0x000fe20008000000 */
[----:B------:R-:W-:Y:S02]  /*05e0*/  IMAD.WIDE.U32 R12, R9, R15, R12 ;  /* 0x0000000f090c7225 */ /* 0x000fe400078e000c */
[----:B------:R-:W-:Y:S02]  /*05f0*/  ISETP.GT.AND.EX P1, PT, R15, -0x1, PT, P1 ;  /* 0xffffffff0f00780c */ /* 0x000fe40003f24310 */
[----:B------:R-:W-:Y:S02]  /*0600*/  IADD3 RZ, P4, PT, R12, R7, RZ ;  /* 0x000000070cff7210 */ /* 0x000fe40007f9e0ff */
[----:B------:R-:W-:-:S02]  /*0610*/  SHF.R.U32.HI R7, RZ, 0x1f, R15 ;  /* 0x0000001fff077819 */ /* 0x000fc4000001160f */
[----:B------:R-:W-:Y:S01]  /*0620*/  IADD3.X R12, P4, PT, R13, R15, RZ, P4, !PT ;  /* 0x0000000f0d0c7210 */ /* 0x000fe2000279e4ff */
[----:B------:R-:W-:Y:S01]  /*0630*/  IMAD.MOV.U32 R13, RZ, RZ, RZ ;  /* 0x000000ffff0d7224 */ /* 0x000fe200078e00ff */
[----:B------:R-:W-:Y:S02]  /*0640*/  SEL R9, R9, RZ, P1 ;  /* 0x000000ff09097207 */ /* 0x000fe40000800000 */
[----:B------:R-:W-:Y:S02]  /*0650*/  LOP3.LUT R7, R7, 0x1, RZ, 0x3c, !PT ;  /* 0x0000000107077812 */ /* 0x000fe400078e3cff */
[----:B------:R-:W-:Y:S02]  /*0660*/  IADD3 R9, P1, PT, R9, R12, RZ ;  /* 0x0000000c09097210 */ /* 0x000fe40007f3e0ff */
[----:B------:R-:W-:-:S05]  /*0670*/  SEL R10, RZ, 0x1, !P4 ;  /* 0x00000001ff0a7807 */ /* 0x000fca0006000000 */
[----:B------:R-:W-:-:S05]  /*0680*/  IMAD.X R7, R7, 0x1, R10, P1 ;  /* 0x0000000107077824 */ /* 0x000fca00008e060a */
[----:B------:R-:W-:-:S04]  /*0690*/  ISETP.NE.AND P1, PT, R7, 0x2, PT ;  /* 0x000000020700780c */ /* 0x000fc80003f25270 */
[----:B------:R-:W-:-:S04]  /*06a0*/  SEL R7, R9, 0xffffffff, P1 ;  /* 0xffffffff09077807 */ /* 0x000fc80000800000 */
[C---:B------:R-:W-:Y:S01]  /*06b0*/  VIMNMX.U32 R16, PT, PT, R7.reuse, -0x2, PT ;  /* 0xfffffffe07107848 */ /* 0x040fe20003fe0000 */
[----:B------:R-:W-:Y:S01]  /*06c0*/  IMAD.HI.U32 R12, R7, R5, RZ ;  /* 0x00000005070c7227 */ /* 0x000fe200078e00ff */
[----:B0-----:R-:W-:Y:S02]  /*06d0*/  LOP3.LUT R10, RZ, R2, RZ, 0x33, !PT ;  /* 0x00000002ff0a7212 */ /* 0x001fe400078e33ff */
[----:B------:R-:W-:Y:S02]  /*06e0*/  SHF.R.S32.HI R9, RZ, 0x1f, R3 ;  /* 0x0000001fff097819 */ /* 0x000fe40000011403 */
[----:B------:R-:W-:Y:S01]  /*06f0*/  ISETP.GE.AND P2, PT, R3, RZ, PT ;  /* 0x000000ff0300720c */ /* 0x000fe20003f46270 */
[----:B------:R-:W-:Y:S01]  /*0700*/  IMAD.WIDE.U32 R12, R6, R7, R12 ;  /* 0x00000007060c7225 */ /* 0x000fe200078e000c */
[----:B------:R-:W-:Y:S02]  /*0710*/  LOP3.LUT R14, RZ, R9, RZ, 0x33, !PT ;  /* 0x00000009ff0e7212 */ /* 0x000fe400078e33ff */
[----:B------:R-:W-:-:S02]  /*0720*/  IADD3 RZ, P1, PT, R5, R12, RZ ;  /* 0x0000000c05ff7210 */ /* 0x000fc40007f3e0ff */
[----:B------:R-:W-:Y:S02]  /*0730*/  LOP3.LUT R12, RZ, R3, RZ, 0x33, !PT ;  /* 0x00000003ff0c7212 */ /* 0x000fe400078e33ff */
[----:B------:R-:W-:Y:S02]  /*0740*/  IADD3.X RZ, P1, PT, R6, R13, RZ, P1, !PT ;  /* 0x0000000d06ff7210 */ /* 0x000fe40000f3e4ff */
[----:B------:R-:W-:Y:S02]  /*0750*/  IADD3.X R13, P0, PT, RZ, R10, RZ, P0, !PT ;  /* 0x0000000aff0d7210 */ /* 0x000fe4000071e4ff */
[----:B------:R-:W-:Y:S02]  /*0760*/  SEL R10, RZ, 0x20, P3 ;  /* 0x00000020ff0a7807 */ /* 0x000fe40001800000 */
[----:B------:R-:W-:Y:S02]  /*0770*/  IADD3.X R15, P0, PT, RZ, R12, RZ, P0, !PT ;  /* 0x0000000cff0f7210 */ /* 0x000fe4000071e4ff */
[----:B------:R-:W-:-:S02]  /*0780*/  IADD3 R10, PT, PT, R8, R10, R17 ;  /* 0x0000000a080a7210 */ /* 0x000fc40007ffe011 */
[----:B------:R-:W-:Y:S01]  /*0790*/  SEL R13, R13, R2, !P2 ;  /* 0x000000020d0d7207 */ /* 0x000fe20005000000 */
[----:B------:R-:W-:Y:S01]  /*07a0*/  IMAD.X R14, RZ, RZ, R14, P0 ;  /* 0x000000ffff0e7224 */ /* 0x000fe200000e060e */
[----:B------:R-:W-:Y:S01]  /*07b0*/  SEL R15, R15, R3, !P2 ;  /* 0x000000030f0f7207 */ /* 0x000fe20005000000 */
[----:B------:R-:W-:Y:S01]  /*07c0*/  @!P1 VIADD R7, R16, 0x1 ;  /* 0x0000000110079836 */ /* 0x000fe20000000000 */
[----:B------:R-:W-:Y:S02]  /*07d0*/  SHF.L.W.U32.HI R12, RZ, R8, R11 ;  /* 0x00000008ff0c7219 */ /* 0x000fe40000010e0b */
[----:B------:R-:W-:Y:S02]  /*07e0*/  LOP3.LUT R17, R9, R14, RZ, 0xc0, !PT ;  /* 0x0000000e09117212 */ /* 0x000fe400078ec0ff */
[-C--:B------:R-:W-:Y:S02]  /*07f0*/  SHF.L.W.U32.HI R11, RZ, R8.reuse, R13 ;  /* 0x00000008ff0b7219 */ /* 0x080fe40000010e0d */
[----:B------:R-:W-:-:S02]  /*0800*/  SHF.L.W.U32.HI R19, R15, R8, R17 ;  /* 0x000000080f137219 */ /* 0x000fc40000010e11 */
[-C--:B------:R-:W-:Y:S01]  /*0810*/  SHF.L.W.U32.HI R21, R17, R8.reuse, RZ ;  /* 0x0000000811157219 */ /* 0x080fe20000010eff */
[----:B------:R-:W-:Y:S01]  /*0820*/  IMAD.MOV.U32 R17, RZ, RZ, RZ ;  /* 0x000000ffff117224 */ /* 0x000fe200078e00ff */
[----:B------:R-:W-:-:S07]  /*0830*/  SHF.L.W.U32.HI R13, R13, R8, R15 ;  /* 0x000000080d0d7219 */ /* 0x000fce0000010e0f */
.L_x_10:
[----:B------:R-:W-:Y:S01]  /*0840*/  IADD3 RZ, P0, PT, -R5, R13, RZ ;  /* 0x0000000d05ff7210 */ /* 0x000fe20007f1e1ff */
[----:B------:R-:W-:Y:S01]  /*0850*/  IMAD.MOV.U32 R14, RZ, RZ, RZ ;  /* 0x000000ffff0e7224 */ /* 0x000fe200078e00ff */
[----:B------:R-:W-:Y:S01]  /*0860*/  PLOP3.LUT P2, PT, PT, PT, PT, 0x8, 0x80 ;  /* 0x000000000080781c */ /* 0x000fe20003f4e170 */
[----:B------:R-:W-:Y:S01]  /*0870*/  IMAD.MOV.U32 R8, RZ, RZ, R17 ;  /* 0x000000ffff087224 */ /* 0x000fe200078e0011 */
[----:B------:R-:W-:Y:S01]  /*0880*/  IADD3.X RZ, P0, PT, ~R6, R19, RZ, P0, !PT ;  /* 0x0000001306ff7210 */ /* 0x000fe2000071e5ff */
[----:B------:R-:W-:-:S03]  /*0890*/  UIADD3 UR4, UPT, UPT, UR4, 0x20, URZ ;  /* 0x0000002004047890 */ /* 0x000fc6000fffe0ff */
[----:B------:R-:W-:-:S03]  /*08a0*/  IADD3.X R15, PT, PT, R21, 0x1, RZ, P0, !PT ;  /* 0x00000001150f7810 */ /* 0x000fc600007fe4ff */
[----:B------:R-:W-:-:S05]  /*08b0*/  IMAD.HI.U32 R14, R21, R7, R14 ;  /* 0x00000007150e7227 */ /* 0x000fca00078e000e */
[----:B------:R-:W-:-:S04]  /*08c0*/  ISETP.GE.U32.AND P0, PT, R14, R21, PT ;  /* 0x000000150e00720c */ /* 0x000fc80003f06070 */
[----:B------:R-:W-:-:S05]  /*08d0*/  SEL R17, R14, 0xffffffff, P0 ;  /* 0xffffffff0e117807 */ /* 0x000fca0000000000 */
[----:B------:R-:W-:-:S04]  /*08e0*/  IMAD.WIDE.U32 R14, R17, R5, RZ ;  /* 0x00000005110e7225 */ /* 0x000fc800078e00ff */
[----:B------:R-:W-:Y:S02]  /*08f0*/  IMAD.MOV.U32 R14, RZ, RZ, R15 ;  /* 0x000000ffff0e7224 */ /* 0x000fe400078e000f */
[----:B------:R-:W-:Y:S02]  /*0900*/  IMAD R16, R5, R17, RZ ;  /* 0x0000001105107224 */ /* 0x000fe400078e02ff */
[----:B------:R-:W-:-:S03]  /*0910*/  IMAD.MOV.U32 R15, RZ, RZ, RZ ;  /* 0x000000ffff0f7224 */ /* 0x000fc600078e00ff */
[----:B------:R-:W-:Y:S01]  /*0920*/  IADD3 R23, P0, PT, -R16, R13, RZ ;  /* 0x0000000d10177210 */ /* 0x000fe20007f1e1ff */
[----:B------:R-:W-:-:S04]  /*0930*/  IMAD.WIDE.U32 R14, R6, R17, R14 ;  /* 0x00000011060e7225 */ /* 0x000fc800078e000e */
[----:B------:R-:W-:Y:S01]  /*0940*/  IMAD.MOV.U32 R13, RZ, RZ, RZ ;  /* 0x000000ffff0d7224 */ /* 0x000fe200078e00ff */
[----:B------:R-:W-:-:S04]  /*0950*/  IADD3.X R25, P0, PT, R19, ~R14, RZ, P0, !PT ;  /* 0x8000000e13197210 */ /* 0x000fc8000071e4ff */
[----:B------:R-:W-:-:S13]  /*0960*/  IADD3.X R16, P0, PT, R21, ~R15, RZ, P0, !PT ;  /* 0x8000000f15107210 */ /* 0x000fda000071e4ff */
[----:B------:R-:W-:Y:S01]  /*0970*/  @!P0 IADD3 R23, P1, PT, R5, R23, RZ ;  /* 0x0000001705178210 */ /* 0x000fe20007f3e0ff */
[----:B------:R-:W-:-:S03]  /*0980*/  @!P0 VIADD R17, R17, 0xffffffff ;  /* 0xffffffff11118836 */ /* 0x000fc60000000000 */
[----:B------:R-:W-:-:S04]  /*0990*/  @!P0 IADD3.X R25, P1, PT, R6, R25, RZ, P1, !PT ;  /* 0x0000001906198210 */ /* 0x000fc80000f3e4ff */
[----:B------:R-:W-:-:S04]  /*09a0*/  @!P0 IADD3.X R16, P1, PT, RZ, R16, RZ, P1, !PT ;  /* 0x00000010ff108210 */ /* 0x000fc80000f3e4ff */
[----:B------:R-:W-:Y:S02]  /*09b0*/  @!P0 PLOP3.LUT P2, PT, P1, PT, PT, 0x8, 0x80 ;  /* 0x000000000080881c */ /* 0x000fe40000f4e170 */
[----:B------:R-:W-:-:S11]  /*09c0*/  IADD3 RZ, P0, PT, RZ, -R13, RZ ;  /* 0x8000000dffff7210 */ /* 0x000fd60007f1e0ff */
[----:B------:R-:W-:Y:S01]  /*09d0*/  @P2 VIADD R17, R17, 0xffffffff ;  /* 0xffffffff11112836 */ /* 0x000fe20000000000 */
[----:B------:R-:W-:-:S03]  /*09e0*/  @P2 IADD3 R23, P1, PT, R5, R23, RZ ;  /* 0x0000001705172210 */ /* 0x000fc60007f3e0ff */
[----:B------:R-:W-:Y:S01]  /*09f0*/  IMAD.WIDE.U32 R14, R17, R12, RZ ;  /* 0x0000000c110e7225 */ /* 0x000fe200078e00ff */
[----:B------:R-:W-:Y:S02]  /*0a00*/  @P2 IADD3.X R25, P1, PT, R6, R25, RZ, P1, !PT ;  /* 0x0000001906192210 */ /* 0x000fe40000f3e4ff */
[----:B------:R-:W-:-:S03]  /*0a10*/  IADD3.X R13, P0, PT, R11, ~R14, RZ, P0, !PT ;  /* 0x8000000e0b0d7210 */ /* 0x000fc6000071e4ff */
[----:B------:R-:W-:Y:S01]  /*0a20*/  @P2 IMAD.X R16, RZ, RZ, R16, P1 ;  /* 0x000000ffff102224 */ /* 0x000fe200008e0610 */
[----:B------:R-:W-:Y:S01]  /*0a30*/  ISETP.LT.U32.AND P2, PT, R10, UR4, PT ;  /* 0x000000040a007c0c */ /* 0x000fe2000bf41070 */
[----:B------:R-:W-:Y:S01]  /*0a40*/  IMAD.MOV.U32 R11, RZ, RZ, RZ ;  /* 0x000000ffff0b7224 */ /* 0x000fe200078e00ff */
[----:B------:R-:W-:-:S04]  /*0a50*/  IADD3.X R19, P0, PT, R23, ~R15, RZ, P0, !PT ;  /* 0x8000000f17137210 */ /* 0x000fc8000071e4ff */
[----:B------:R-:W-:-:S04]  /*0a60*/  IADD3.X R21, P0, PT, R25, -0x1, RZ, P0, !PT ;  /* 0xffffffff19157810 */ /* 0x000fc8000071e4ff */
[----:B------:R-:W-:-:S13]  /*0a70*/  IADD3.X RZ, P0, PT, R16, -0x1, RZ, P0, !PT ;  /* 0xffffffff10ff7810 */ /* 0x000fda000071e4ff */
[----:B------:R-:W-:Y:S01]  /*0a80*/  @!P0 IADD3 R13, P1, PT, R12, R13, RZ ;  /* 0x0000000d0c0d8210 */ /* 0x000fe20007f3e0ff */
[----:B------:R-:W-:-:S03]  /*0a90*/  @!P0 VIADD R17, R17, 0xffffffff ;  /* 0xffffffff11118836 */ /* 0x000fc60000000000 */
[----:B------:R-:W-:-:S05]  /*0aa0*/  @!P0 IADD3.X R19, P1, PT, R5, R19, RZ, P1, !PT ;  /* 0x0000001305138210 */ /* 0x000fca0000f3e4ff */
[----:B------:R-:W-:Y:S01]  /*0ab0*/  @!P0 IMAD.X R21, R6, 0x1, R21, P1 ;  /* 0x0000000106158824 */ /* 0x000fe200008e0615 */
[----:B------:R-:W-:Y:S07]  /*0ac0*/  @!P2 BRA `(.L_x_10) ;  /* 0xfffffffc005ca947 */ /* 0x000fee000383ffff */
[----:B------:R-:W-:Y:S02]  /*0ad0*/  LOP3.LUT R2, R3, UR7, RZ, 0x3c, !PT ;  /* 0x0000000703027c12 */ /* 0x000fe4000f8e3cff */
[----:B------:R-:W-:Y:S02]  /*0ae0*/  LOP3.LUT R9, R9, UR5, RZ, 0x3c, !PT ;  /* 0x0000000509097c12 */ /* 0x000fe4000f8e3cff */
[----:B------:R-:W-:Y:S02]  /*0af0*/  ISETP.GT.U32.AND P0, PT, R2, -0x1, PT ;  /* 0xffffffff0200780c */ /* 0x000fe40003f04070 */
[----:B------:R-:W-:Y:S02]  /*0b00*/  ISETP.NE.AND P2, PT, R10, 0x80, PT ;  /* 0x000000800a00780c */ /* 0x000fe40003f45270 */
[----:B------:R-:W-:-:S13]  /*0b10*/  ISETP.GT.AND.EX P0, PT, R9, -0x1, PT, P0 ;  /* 0xffffffff0900780c */ /* 0x000fda0003f04300 */
[----:B------:R-:W-:Y:S01]  /*0b20*/  @!P0 IADD3 RZ, P1, PT, RZ, -R17, RZ ;  /* 0x80000011ffff8210 */ /* 0x000fe20007f3e0ff */
[----:B------:R-:W-:Y:S01]  /*0b30*/  @!P0 IMAD.MOV R17, RZ, RZ, -R17 ;  /* 0x000000ffff118224 */ /* 0x000fe200078e0a11 */
[----:B------:R-:W-:-:S04]  /*0b40*/  @!P0 LOP3.LUT R2, RZ, R8, RZ, 0x33, !PT ;  /* 0x00000008ff028212 */ /* 0x000fc800078e33ff */
[----:B------:R-:W-:Y:S01]  /*0b50*/  SEL R4, R17, 0xffffffff, P2 ;  /* 0xffffffff11047807 */ /* 0x000fe20001000000 */
[----:B------:R-:W-:-:S05]  /*0b60*/  @!P0 IMAD.X R8, RZ, RZ, R2, P1 ;  /* 0x000000ffff088224 */ /* 0x000fca00008e0602 */
[----:B------:R-:W-:-:S07]  /*0b70*/  SEL R5, R8, 0xffffffff, P2 ;  /* 0xffffffff08057807 */ /* 0x000fce0001000000 */
.L_x_9:
[----:B0-----:R-:W0:Y:S02]  /*0b80*/  LDC.64 R2, c[0x0][0x380] ;  /* 0x0000e000ff027b82 */ /* 0x001e240000000a00 */
[----:B0-----:R-:W-:-:S05]  /*0b90*/  IMAD.WIDE.U32 R2, R0, 0x8, R2 ;  /* 0x0000000800027825 */ /* 0x001fca00078e0002 */
[----:B------:R-:W-:Y:S01]  /*0ba0*/  STG.E.64 desc[UR8][R2.64], R4 ;  /* 0x0000000402007986 */ /* 0x000fe2000c101b08 */
[----:B------:R-:W-:Y:S05]  /*0bb0*/  EXIT ;  /* 0x000000000000794d */ /* 0x000fea0003800000 */
.L_x_11:
        /* <DEDUP_REMOVED lines=12> */
.L_x_20:


//--------------------- .text.compute_syntony_fp64 --------------------------
	.section	.text.compute_syntony_fp64,"ax",@progbits
	.align	128
        .global         compute_syntony_fp64
        .type           compute_syntony_fp64,@function
        .size           compute_syntony_fp64,(.L_x_21 - compute_syntony_fp64)
        .other          compute_syntony_fp64,@"STO_CUDA_ENTRY STV_DEFAULT"
compute_syntony_fp64:
.text.compute_syntony_fp64:
        /* <DEDUP_REMOVED lines=17> */
[----:B------:R-:W-:Y:S02]  /*0110*/  IMAD.MOV.U32 R14, RZ, RZ, 0x0 ;  /* 0x00000000ff0e7424 */ /* 0x000fe400078e00ff */
[----:B------:R-:W-:Y:S01]  /*0120*/  IMAD.MOV.U32 R15, RZ, RZ, -0x80000000 ;  /* 0x80000000ff0f7424 */ /* 0x000fe200078e00ff */
[----:B------:R-:W-:Y:S01]  /*0130*/  BSSY.RECONVERGENT B0, `(.L_x_12) ;  /* 0x0000075000007945 */ /* 0x000fe20003800200 */
[----:B---3--:R-:W-:Y:S02]  /*0140*/  ISETP.LT.AND P0, PT, R7, RZ, PT ;  /* 0x000000ff0700720c */ /* 0x008fe40003f01270 */
[----:B------:R-:W-:-:S02]  /*0150*/  IADD3 R3, P3, PT, RZ, -R6, RZ ;  /* 0x80000006ff037210 */ /* 0x000fc40007f7e0ff */
[----:B--2---:R-:W-:Y:S02]  /*0160*/  IADD3 R11, P2, PT, RZ, -R8, RZ ;  /* 0x80000008ff0b7210 */ /* 0x004fe40007f5e0ff */
[----:B------:R-:W-:Y:S01]  /*0170*/  ISETP.LT.AND P1, PT, R9, RZ, PT ;  /* 0x000000ff0900720c */ /* 0x000fe20003f21270 */
[----:B------:R-:W-:Y:S01]  /*0180*/  IMAD.X R5, RZ, RZ, ~R7, P3 ;  /* 0x000000ffff057224 */ /* 0x000fe200018e0e07 */
[----:B------:R-:W-:Y:S01]  /*0190*/  SEL R2, R3, R6, P0 ;  /* 0x0000000603027207 */ /* 0x000fe20000000000 */
[----:B------:R-:W-:Y:S01]  /*01a0*/  IMAD.X R3, RZ, RZ, ~R9, P2 ;  /* 0x000000ffff037224 */ /* 0x000fe200010e0e09 */
[----:B------:R-:W-:Y:S02]  /*01b0*/  SEL R11, R11, R8, P1 ;  /* 0x000000080b0b7207 */ /* 0x000fe40000800000 */
[----:B------:R-:W-:Y:S02]  /*01c0*/  SEL R5, R5, R7, P0 ;  /* 0x0000000705057207 */ /* 0x000fe40000000000 */
[----:B------:R-:W-:-:S02]  /*01d0*/  IADD3 R11, P2, PT, R11, R2, RZ ;  /* 0x000000020b0b7210 */ /* 0x000fc40007f5e0ff */
[----:B------:R-:W-:Y:S02]  /*01e0*/  SEL R2, R3, R9, P1 ;  /* 0x0000000903027207 */ /* 0x000fe40000800000 */
[C---:B------:R-:W-:Y:S02]  /*01f0*/  ISETP.GE.U32.AND P0, PT, R11.reuse, -0x400000, PT ;  /* 0xffc000000b00780c */ /* 0x040fe40003f06070 */
[----:B------:R-:W-:Y:S01]  /*0200*/  IADD3 R11, P1, PT, R11, 0x400000, RZ ;  /* 0x004000000b0b7810 */ /* 0x000fe20007f3e0ff */
[----:B------:R-:W-:-:S05]  /*0210*/  IMAD.X R2, R2, 0x1, R5, P2 ;  /* 0x0000000102027824 */ /* 0x000fca00010e0605 */
[----:B------:R-:W-:Y:S01]  /*0220*/  ISETP.GE.U32.AND.EX P0, PT, R2, RZ, PT, P0 ;  /* 0x000000ff0200720c */ /* 0x000fe20003f06100 */
[----:B------:R-:W-:-:S05]  /*0230*/  IMAD.X R2, RZ, RZ, R2, P1 ;  /* 0x000000ffff027224 */ /* 0x000fca00008e0602 */
[----:B------:R-:W-:-:S04]  /*0240*/  SEL R3, R11, R2, !P0 ;  /* 0x000000020b037207 */ /* 0x000fc80004000000 */
[----:B------:R-:W0:Y:S01]  /*0250*/  FLO.U32 R4, R3 ;  /* 0x0000000300047300 */ /* 0x000e2200000e0000 */
[----:B------:R-:W-:Y:S01]  /*0260*/  SEL R11, R11, RZ, P0 ;  /* 0x000000ff0b0b7207 */ /* 0x000fe20000000000 */
[----:B------:R-:W-:Y:S01]  /*0270*/  IMAD.U32 R2, RZ, RZ, UR4 ;  /* 0x00000004ff027e24 */ /* 0x000fe2000f8e00ff */
        /* <DEDUP_REMOVED lines=25> */
[----:B------:R-:W-:Y:S02]  /*0410*/  SEL R11, R11, RZ, P1 ;  /* 0x000000ff0b0b7207 */ /* 0x000fe40000800000 */
[----:B------:R-:W-:Y:S02]  /*0420*/  IADD3.X R14, P2, PT, R15, R13, RZ, P2, !PT ;  /* 0x0000000d0f0e7210 */ /* 0x000fe4000175e4ff */
[----:B------:R-:W-:Y:S02]  /*0430*/  SHF.R.U32.HI R12, RZ, 0x1f, R13 ;  /* 0x0000001fff0c7819 */ /* 0x000fe4000001160d */
[----:B------:R-:W-:-:S02]  /*0440*/  IADD3 R14, P1, PT, R11, R14, RZ ;  /* 0x0000000e0b0e7210 */ /* 0x000fc40007f3e0ff */
[----:B------:R-:W-:Y:S02]  /*0450*/  LOP3.LUT R12, R12, 0x1, RZ, 0x3c, !PT ;  /* 0x000000010c0c7812 */ /* 0x000fe400078e3cff */
[----:B------:R-:W-:-:S05]  /*0460*/  SEL R11, RZ, 0x1, !P2 ;  /* 0x00000001ff0b7807 */ /* 0x000fca0005000000 */
[----:B------:R-:W-:-:S05]  /*0470*/  IMAD.X R11, R12, 0x1, R11, P1 ;  /* 0x000000010c0b7824 */ /* 0x000fca00008e060b */
[----:B------:R-:W-:-:S04]  /*0480*/  ISETP.NE.AND P1, PT, R11, 0x2, PT ;  /* 0x000000020b00780c */ /* 0x000fc80003f25270 */
[----:B------:R-:W-:Y:S01]  /*0490*/  SEL R11, R14, 0xffffffff, P1 ;  /* 0xffffffff0e0b7807 */ /* 0x000fe20000800000 */
[----:B------:R-:W-:-:S04]  /*04a0*/  IMAD.MOV.U32 R13, RZ, RZ, RZ ;  /* 0x000000ffff0d7224 */ /* 0x000fc800078e00ff */
[----:B------:R-:W-:Y:S01]  /*04b0*/  IMAD.HI.U32 R12, R11, R2, RZ ;  /* 0x000000020b0c7227 */ /* 0x000fe200078e00ff */
[----:B------:R-:W-:-:S03]  /*04c0*/  IADD3 R6, P1, PT, R6, -R8, RZ ;  /* 0x8000000806067210 */ /* 0x000fc60007f3e0ff */
[----:B------:R-:W-:-:S04]  /*04d0*/  IMAD.WIDE.U32 R12, R5, R11, R12 ;  /* 0x0000000b050c7225 */ /* 0x000fc800078e000c */
[----:B------:R-:W-:Y:S01]  /*04e0*/  IMAD.X R7, R7, 0x1, ~R9, P1 ;  /* 0x0000000107077824 */ /* 0x000fe200008e0e09 */
[----:B------:R-:W-:Y:S02]  /*04f0*/  IADD3 RZ, P1, PT, R2, R12, RZ ;  /* 0x0000000c02ff7210 */ /* 0x000fe40007f3e0ff */
[----:B------:R-:W-:Y:S02]  /*0500*/  IADD3 R9, P3, PT, RZ, -R6, RZ ;  /* 0x80000006ff097210 */ /* 0x000fe40007f7e0ff */
[----:B------:R-:W-:Y:S02]  /*0510*/  IADD3.X RZ, P1, PT, R5, R13, RZ, P1, !PT ;  /* 0x0000000d05ff7210 */ /* 0x000fe40000f3e4ff */
[----:B------:R-:W-:Y:S01]  /*0520*/  ISETP.LT.AND P2, PT, R7, RZ, PT ;  /* 0x000000ff0700720c */ /* 0x000fe20003f41270 */
[----:B------:R-:W-:-:S03]  /*0530*/  IMAD.X R8, RZ, RZ, ~R7, P3 ;  /* 0x000000ffff087224 */ /* 0x000fc600018e0e07 */
[----:B------:R-:W-:Y:S02]  /*0540*/  SEL R9, R9, R6, P2 ;  /* 0x0000000609097207 */ /* 0x000fe40001000000 */
[----:B------:R-:W-:Y:S02]  /*0550*/  SEL R13, R8, R7, P2 ;  /* 0x00000007080d7207 */ /* 0x000fe40001000000 */
[----:B------:R-:W-:Y:S01]  /*0560*/  VIMNMX.U32 R8, PT, PT, R11, -0x2, PT ;  /* 0xfffffffe0b087848 */ /* 0x000fe20003fe0000 */
[C---:B------:R-:W-:Y:S01]  /*0570*/  VIADD R6, R4.reuse, 0x60 ;  /* 0x0000006004067836 */ /* 0x040fe20000000000 */
[-C--:B------:R-:W-:Y:S01]  /*0580*/  SHF.L.W.U32.HI R7, R9, R4.reuse, R13 ;  /* 0x0000000409077219 */ /* 0x080fe20000010e0d */
[----:B------:R-:W-:Y:S01]  /*0590*/  @P0 VIADD R6, R4, 0x40 ;  /* 0x0000004004060836 */ /* 0x000fe20000000000 */
[----:B------:R-:W-:Y:S01]  /*05a0*/  SHF.L.W.U32.HI R13, R13, R4, RZ ;  /* 0x000000040d0d7219 */ /* 0x000fe20000010eff */
[----:B------:R-:W-:Y:S01]  /*05b0*/  @!P1 VIADD R11, R8, 0x1 ;  /* 0x00000001080b9836 */ /* 0x000fe20000000000 */
[----:B------:R-:W-:Y:S01]  /*05c0*/  SHF.L.U32 R10, R9, R10, RZ ;  /* 0x0000000a090a7219 */ /* 0x000fe200000006ff */
[----:B------:R-:W-:-:S02]  /*05d0*/  IMAD.MOV.U32 R15, RZ, RZ, RZ ;  /* 0x000000ffff0f7224 */ /* 0x000fc400078e00ff */
[----:B------:R-:W-:Y:S02]  /*05e0*/  IMAD.MOV.U32 R17, RZ, RZ, RZ ;  /* 0x000000ffff117224 */ /* 0x000fe400078e00ff */
[----:B------:R-:W-:-:S07]  /*05f0*/  IMAD.MOV.U32 R4, RZ, RZ, RZ ;  /* 0x000000ffff047224 */ /* 0x000fce00078e00ff */
.L_x_13:
        /* <DEDUP_REMOVED lines=41> */
.L_x_12:
[----:B------:R-:W0:Y:S01]  /*0890*/  LDC.64 R2, c[0x0][0x380] ;  /* 0x0000e000ff027b82 */ /* 0x000e220000000a00 */
[----:B------:R-:W-:Y:S01]  /*08a0*/  ISETP.NE.AND P0, PT, R6, 0x80, PT ;  /* 0x000000800600780c */ /* 0x000fe20003f05270 */
[----:B------:R-:W-:-:S03]  /*08b0*/  IMAD.MOV.U32 R7, RZ, RZ, -0x1 ;  /* 0xffffffffff077424 */ /* 0x000fc600078e00ff */
[----:B------:R-:W-:Y:S02]  /*08c0*/  SEL R4, R12, 0xffffffff, P0 ;  /* 0xffffffff0c047807 */ /* 0x000fe40000000000 */
[----:B------:R-:W-:-:S03]  /*08d0*/  SEL R5, R17, 0xffffffff, P0 ;  /* 0xffffffff11057807 */ /* 0x000fc60000000000 */
[----:B------:R-:W-:Y:S01]  /*08e0*/  IMAD.MOV R6, RZ, RZ, -R4 ;  /* 0x000000ffff067224 */ /* 0x000fe200078e0a04 */
[----:B------:R-:W-:-:S04]  /*08f0*/  IADD3 R4, P0, P1, RZ, RZ, -R5 ;  /* 0x000000ffff047210 */ /* 0x000fc8000791e805 */
[----:B------:R-:W-:Y:S01]  /*0900*/  IADD3.X R5, PT, PT, R6, 0x1, R7, P0, P1 ;  /* 0x0000000106057810 */ /* 0x000fe200007e2407 */
[----:B0-----:R-:W-:-:S05]  /*0910*/  IMAD.WIDE R2, R0, 0x8, R2 ;  /* 0x0000000800027825 */ /* 0x001fca00078e0202 */
[----:B------:R-:W-:Y:S01]  /*0920*/  STG.E.64 desc[UR6][R2.64], R4 ;  /* 0x0000000402007986 */ /* 0x000fe2000c101b06 */
[----:B------:R-:W-:Y:S05]  /*0930*/  EXIT ;  /* 0x000000000000794d */ /* 0x000fea0003800000 */
.L_x_14:
        /* <DEDUP_REMOVED lines=12> */
.L_x_21:


//--------------------- .nv.shared.laplacian_2d_fp64 --------------------------
	.section	.nv.shared.laplacian_2d_fp64,"aw",@nobits
	.sectionflags	@""
	.align	16
	.zero		1024


//--------------------- .nv.shared.reserved.0     --------------------------
	.section	.nv.shared.reserved.0,"aw",@nobits
	.weak		__nv_reservedSMEM_offset_0_alias
	.size		__nv_reservedSMEM_offset_0_alias, 0, 64
	.other		__nv_reservedSMEM_offset_0_alias,@"STO_CUDA_RESERVED_SHARED STV_DEFAULT"
__nv_reservedSMEM_offset_0_alias:
	.zero		0
	.zero		64


//--------------------- .nv.shared.laplacian_1d_fp64 --------------------------
	.section	.nv.shared.laplacian_1d_fp64,"aw",@nobits
	.sectionflags	@""
	.align	16
	.zero		1024


//--------------------- .nv.shared.dhsr_cycle_fp64 --------------------------
	.section	.nv.shared.dhsr_cycle_fp64,"aw",@nobits
	.sectionflags	@""
	.align	16
	.zero		1024


//--------------------- .nv.shared.harmonization_fp64 --------------------------
	.section	.nv.shared.harmonization_fp64,"aw",@nobits
	.sectionflags	@""
	.align	16
	.zero		1024


//--------------------- .nv.shared.differentiation_fp64 --------------------------
	.section	.nv.shared.differentiation_fp64,"aw",@nobits
	.sectionflags	@""
	.align	16
	.zero		1024


//--------------------- .nv.shared.mean_syntony_fp64 --------------------------
	.section	.nv.shared.mean_syntony_fp64,"aw",@nobits
	.sectionflags	@""
	.align	16
	.zero		1024


//--------------------- .nv.shared.compute_syntony_fp64 --------------------------
	.section	.nv.shared.compute_syntony_fp64,"aw",@nobits
	.sectionflags	@""
	.align	16
	.zero		1024


//--------------------- .nv.constant0.laplacian_2d_fp64 --------------------------
	.section	.nv.constant0.laplacian_2d_fp64,"a",@progbits
	.sectionflags	@""
	.align	4
.nv.constant0.laplacian_2d_fp64:
	.zero		920


//--------------------- .nv.constant0.laplacian_1d_fp64 --------------------------
	.section	.nv.constant0.laplacian_1d_fp64,"a",@progbits
	.sectionflags	@""
	.align	4
.nv.constant0.laplacian_1d_fp64:
	.zero		916


//--------------------- .nv.constant0.dhsr_cycle_fp64 --------------------------
	.section	.nv.constant0.dhsr_cycle_fp64,"a",@progbits
	.sectionflags	@""
	.align	4
.nv.constant0.dhsr_cycle_fp64:
	.zero		964


//--------------------- .nv.constant0.harmonization_fp64 --------------------------
	.section	.nv.constant0.harmonization_fp64,"a",@progbits
	.sectionflags	@""
	.align	4
.nv.constant0.harmonization_fp64:
	.zero		940


//--------------------- .nv.constant0.differentiation_fp64 --------------------------
	.section	.nv.constant0.differentiation_fp64,"a",@progbits
	.sectionflags	@""
	.align	4
.nv.constant0.differentiation_fp64:
	.zero		948


//--------------------- .nv.constant0.mean_syntony_fp64 --------------------------
	.section	.nv.constant0.mean_syntony_fp64,"a",@progbits
	.sectionflags	@""
	.align	4
.nv.constant0.mean_syntony_fp64:
	.zero		916


//--------------------- .nv.constant0.compute_syntony_fp64 --------------------------
	.section	.nv.constant0.compute_syntony_fp64,"a",@progbits
	.sectionflags	@""
	.align	4
.nv.constant0.compute_syntony_fp64:
	.zero		924


//--------------------- SYMBOLS --------------------------

	.type		.nv.reservedSmem.offset0,@object
	.size		.nv.reservedSmem.offset0,0x4
	.type		.nv.reservedSmem.cap,@object
	.size		.nv.reservedSmem.cap,0x4
